//
// Generated by NVIDIA NVVM Compiler
//
// Compiler Build ID: CL-36424714
// Cuda compilation tools, release 13.0, V13.0.88
// Based on NVVM 20.0.0
//

.version 9.0
.target sm_100
.address_size 64

	// .globl	fused_int4_swiglu_f32
.const .align 4 .b8 SWIGLU_AWQ_SHIFTS[32] = {0, 0, 0, 0, 16, 0, 0, 0, 4, 0, 0, 0, 20, 0, 0, 0, 8, 0, 0, 0, 24, 0, 0, 0, 12, 0, 0, 0, 28};

.visible .entry fused_int4_swiglu_f32(
	.param .u64 .ptr .align 1 fused_int4_swiglu_f32_param_0,
	.param .u64 .ptr .align 1 fused_int4_swiglu_f32_param_1,
	.param .u64 .ptr .align 1 fused_int4_swiglu_f32_param_2,
	.param .u64 .ptr .align 1 fused_int4_swiglu_f32_param_3,
	.param .u64 .ptr .align 1 fused_int4_swiglu_f32_param_4,
	.param .u64 .ptr .align 1 fused_int4_swiglu_f32_param_5,
	.param .u64 .ptr .align 1 fused_int4_swiglu_f32_param_6,
	.param .u64 .ptr .align 1 fused_int4_swiglu_f32_param_7,
	.param .u32 fused_int4_swiglu_f32_param_8,
	.param .u32 fused_int4_swiglu_f32_param_9,
	.param .u32 fused_int4_swiglu_f32_param_10,
	.param .u32 fused_int4_swiglu_f32_param_11
)
{
	.reg .pred 	%p<11>;
	.reg .b32 	%r<133>;
	.reg .b32 	%f<135>;
	.reg .b64 	%rd<97>;

	ld.param.u64 	%rd10, [fused_int4_swiglu_f32_param_0];
	ld.param.u64 	%rd11, [fused_int4_swiglu_f32_param_1];
	ld.param.u64 	%rd12, [fused_int4_swiglu_f32_param_2];
	ld.param.u64 	%rd13, [fused_int4_swiglu_f32_param_4];
	ld.param.u64 	%rd14, [fused_int4_swiglu_f32_param_5];
	ld.param.u64 	%rd15, [fused_int4_swiglu_f32_param_6];
	ld.param.u32 	%r33, [fused_int4_swiglu_f32_param_8];
	ld.param.u32 	%r30, [fused_int4_swiglu_f32_param_9];
	ld.param.u32 	%r31, [fused_int4_swiglu_f32_param_10];
	cvta.to.global.u64 	%rd1, %rd13;
	cvta.to.global.u64 	%rd2, %rd11;
	cvta.to.global.u64 	%rd3, %rd15;
	cvta.to.global.u64 	%rd4, %rd14;
	cvta.to.global.u64 	%rd5, %rd12;
	cvta.to.global.u64 	%rd6, %rd10;
	mov.u32 	%r34, %ctaid.y;
	mov.u32 	%r35, %ntid.y;
	mov.u32 	%r36, %tid.y;
	mad.lo.s32 	%r1, %r34, %r35, %r36;
	mov.u32 	%r37, %ctaid.x;
	mov.u32 	%r38, %ntid.x;
	mov.u32 	%r39, %tid.x;
	mad.lo.s32 	%r2, %r37, %r38, %r39;
	setp.ge.u32 	%p1, %r1, %r33;
	setp.ge.u32 	%p2, %r2, %r31;
	or.pred  	%p3, %p1, %p2;
	@%p3 bra 	$L__BB0_11;
	shr.u32 	%r3, %r31, 3;
	shr.u32 	%r125, %r2, 3;
	setp.eq.s32 	%p4, %r30, 0;
	mov.f32 	%f133, 0f00000000;
	mov.f32 	%f134, %f133;
	@%p4 bra 	$L__BB0_10;
	mul.lo.s32 	%r5, %r30, %r1;
	shl.b32 	%r41, %r2, 2;
	cvt.u64.u32 	%rd16, %r41;
	and.b64  	%rd17, %rd16, 28;
	mov.u64 	%rd18, SWIGLU_AWQ_SHIFTS;
	add.s64 	%rd19, %rd18, %rd17;
	ld.const.u32 	%r6, [%rd19];
	setp.lt.u32 	%p5, %r30, 4;
	mov.f32 	%f134, 0f00000000;
	mov.b32 	%r132, 0;
	mov.f32 	%f133, %f134;
	@%p5 bra 	$L__BB0_5;
	and.b32  	%r43, %r30, -4;
	neg.s32 	%r130, %r43;
	add.s32 	%r128, %r3, %r125;
	shl.b32 	%r44, %r3, 1;
	add.s32 	%r127, %r125, %r44;
	mad.lo.s32 	%r126, %r3, 3, %r125;
	mov.f32 	%f134, 0f00000000;
	mov.b32 	%r129, 1;
	mov.u32 	%r124, %r5;
$L__BB0_4:
	.pragma "nounroll";
	ld.param.u32 	%r121, [fused_int4_swiglu_f32_param_11];
	ld.param.u64 	%rd94, [fused_int4_swiglu_f32_param_3];
	and.b32  	%r132, %r30, -4;
	add.s32 	%r45, %r129, -1;
	mul.wide.u32 	%rd20, %r124, 4;
	add.s64 	%rd21, %rd6, %rd20;
	ld.global.nc.f32 	%f23, [%rd21];
	div.u32 	%r46, %r45, %r121;
	mad.lo.s32 	%r47, %r46, %r31, %r2;
	mul.wide.u32 	%rd22, %r47, 4;
	add.s64 	%rd23, %rd5, %rd22;
	ld.global.nc.f32 	%f24, [%rd23];
	cvta.to.global.u64 	%rd24, %rd94;
	add.s64 	%rd25, %rd24, %rd22;
	ld.global.nc.f32 	%f25, [%rd25];
	add.s64 	%rd26, %rd4, %rd22;
	ld.global.nc.f32 	%f26, [%rd26];
	add.s64 	%rd27, %rd3, %rd22;
	ld.global.nc.f32 	%f27, [%rd27];
	mul.wide.u32 	%rd28, %r125, 4;
	add.s64 	%rd29, %rd2, %rd28;
	ld.global.nc.u32 	%r48, [%rd29];
	add.s64 	%rd30, %rd1, %rd28;
	ld.global.nc.u32 	%r49, [%rd30];
	shr.u32 	%r50, %r48, %r6;
	and.b32  	%r51, %r50, 15;
	shr.u32 	%r52, %r49, %r6;
	and.b32  	%r53, %r52, 15;
	cvt.rn.f32.u32 	%f28, %r51;
	sub.f32 	%f29, %f28, %f25;
	mul.f32 	%f30, %f23, %f29;
	fma.rn.f32 	%f31, %f24, %f30, %f133;
	cvt.rn.f32.u32 	%f32, %r53;
	sub.f32 	%f33, %f32, %f27;
	mul.f32 	%f34, %f23, %f33;
	fma.rn.f32 	%f35, %f26, %f34, %f134;
	add.s32 	%r54, %r129, 2;
	add.s32 	%r55, %r124, 1;
	mul.wide.u32 	%rd31, %r55, 4;
	add.s64 	%rd32, %rd6, %rd31;
	ld.global.nc.f32 	%f36, [%rd32];
	div.u32 	%r56, %r129, %r121;
	mad.lo.s32 	%r57, %r56, %r31, %r2;
	mul.wide.u32 	%rd33, %r57, 4;
	add.s64 	%rd34, %rd5, %rd33;
	ld.global.nc.f32 	%f37, [%rd34];
	add.s64 	%rd35, %rd24, %rd33;
	ld.global.nc.f32 	%f38, [%rd35];
	add.s64 	%rd36, %rd4, %rd33;
	ld.global.nc.f32 	%f39, [%rd36];
	add.s64 	%rd37, %rd3, %rd33;
	ld.global.nc.f32 	%f40, [%rd37];
	mul.wide.u32 	%rd38, %r128, 4;
	add.s64 	%rd39, %rd2, %rd38;
	ld.global.nc.u32 	%r58, [%rd39];
	add.s64 	%rd40, %rd1, %rd38;
	ld.global.nc.u32 	%r59, [%rd40];
	shr.u32 	%r60, %r58, %r6;
	and.b32  	%r61, %r60, 15;
	shr.u32 	%r62, %r59, %r6;
	and.b32  	%r63, %r62, 15;
	cvt.rn.f32.u32 	%f41, %r61;
	sub.f32 	%f42, %f41, %f38;
	mul.f32 	%f43, %f36, %f42;
	fma.rn.f32 	%f44, %f37, %f43, %f31;
	cvt.rn.f32.u32 	%f45, %r63;
	sub.f32 	%f46, %f45, %f40;
	mul.f32 	%f47, %f36, %f46;
	fma.rn.f32 	%f48, %f39, %f47, %f35;
	add.s32 	%r64, %r129, 1;
	add.s32 	%r65, %r124, 2;
	mul.wide.u32 	%rd41, %r65, 4;
	add.s64 	%rd42, %rd6, %rd41;
	ld.global.nc.f32 	%f49, [%rd42];
	div.u32 	%r66, %r64, %r121;
	mad.lo.s32 	%r67, %r66, %r31, %r2;
	mul.wide.u32 	%rd43, %r67, 4;
	add.s64 	%rd44, %rd5, %rd43;
	ld.global.nc.f32 	%f50, [%rd44];
	add.s64 	%rd45, %rd24, %rd43;
	ld.global.nc.f32 	%f51, [%rd45];
	add.s64 	%rd46, %rd4, %rd43;
	ld.global.nc.f32 	%f52, [%rd46];
	add.s64 	%rd47, %rd3, %rd43;
	ld.global.nc.f32 	%f53, [%rd47];
	mul.wide.u32 	%rd48, %r127, 4;
	add.s64 	%rd49, %rd2, %rd48;
	ld.global.nc.u32 	%r68, [%rd49];
	add.s64 	%rd50, %rd1, %rd48;
	ld.global.nc.u32 	%r69, [%rd50];
	shr.u32 	%r70, %r68, %r6;
	and.b32  	%r71, %r70, 15;
	shr.u32 	%r72, %r69, %r6;
	and.b32  	%r73, %r72, 15;
	cvt.rn.f32.u32 	%f54, %r71;
	sub.f32 	%f55, %f54, %f51;
	mul.f32 	%f56, %f49, %f55;
	fma.rn.f32 	%f57, %f50, %f56, %f44;
	cvt.rn.f32.u32 	%f58, %r73;
	sub.f32 	%f59, %f58, %f53;
	mul.f32 	%f60, %f49, %f59;
	fma.rn.f32 	%f61, %f52, %f60, %f48;
	add.s32 	%r74, %r124, 3;
	mul.wide.u32 	%rd51, %r74, 4;
	add.s64 	%rd52, %rd6, %rd51;
	ld.global.nc.f32 	%f62, [%rd52];
	div.u32 	%r75, %r54, %r121;
	mad.lo.s32 	%r76, %r75, %r31, %r2;
	mul.wide.u32 	%rd53, %r76, 4;
	add.s64 	%rd54, %rd5, %rd53;
	ld.global.nc.f32 	%f63, [%rd54];
	add.s64 	%rd55, %rd24, %rd53;
	ld.global.nc.f32 	%f64, [%rd55];
	add.s64 	%rd56, %rd4, %rd53;
	ld.global.nc.f32 	%f65, [%rd56];
	add.s64 	%rd57, %rd3, %rd53;
	ld.global.nc.f32 	%f66, [%rd57];
	mul.wide.u32 	%rd58, %r126, 4;
	add.s64 	%rd59, %rd2, %rd58;
	ld.global.nc.u32 	%r77, [%rd59];
	add.s64 	%rd60, %rd1, %rd58;
	ld.global.nc.u32 	%r78, [%rd60];
	shr.u32 	%r79, %r77, %r6;
	and.b32  	%r80, %r79, 15;
	shr.u32 	%r81, %r78, %r6;
	and.b32  	%r82, %r81, 15;
	cvt.rn.f32.u32 	%f67, %r80;
	sub.f32 	%f68, %f67, %f64;
	mul.f32 	%f69, %f62, %f68;
	fma.rn.f32 	%f133, %f63, %f69, %f57;
	cvt.rn.f32.u32 	%f70, %r82;
	sub.f32 	%f71, %f70, %f66;
	mul.f32 	%f72, %f62, %f71;
	fma.rn.f32 	%f134, %f65, %f72, %f61;
	add.s32 	%r130, %r130, 4;
	add.s32 	%r129, %r129, 4;
	shl.b32 	%r83, %r3, 2;
	add.s32 	%r128, %r128, %r83;
	add.s32 	%r127, %r127, %r83;
	add.s32 	%r126, %r126, %r83;
	add.s32 	%r125, %r125, %r83;
	add.s32 	%r124, %r124, 4;
	setp.ne.s32 	%p6, %r130, 0;
	@%p6 bra 	$L__BB0_4;
$L__BB0_5:
	and.b32  	%r27, %r30, 3;
	setp.eq.s32 	%p7, %r27, 0;
	@%p7 bra 	$L__BB0_10;
	ld.param.u64 	%rd95, [fused_int4_swiglu_f32_param_3];
	cvta.to.global.u64 	%rd7, %rd95;
	setp.eq.s32 	%p8, %r27, 1;
	@%p8 bra 	$L__BB0_8;
	ld.param.u32 	%r122, [fused_int4_swiglu_f32_param_11];
	add.s32 	%r84, %r132, %r5;
	mul.wide.u32 	%rd61, %r84, 4;
	add.s64 	%rd62, %rd6, %rd61;
	ld.global.nc.f32 	%f74, [%rd62];
	div.u32 	%r85, %r132, %r122;
	mad.lo.s32 	%r86, %r85, %r31, %r2;
	mul.wide.u32 	%rd63, %r86, 4;
	add.s64 	%rd64, %rd5, %rd63;
	ld.global.nc.f32 	%f75, [%rd64];
	add.s64 	%rd65, %rd7, %rd63;
	ld.global.nc.f32 	%f76, [%rd65];
	add.s64 	%rd66, %rd4, %rd63;
	ld.global.nc.f32 	%f77, [%rd66];
	add.s64 	%rd67, %rd3, %rd63;
	ld.global.nc.f32 	%f78, [%rd67];
	shr.u32 	%r87, %r2, 3;
	mad.lo.s32 	%r88, %r132, %r3, %r87;
	mul.wide.u32 	%rd68, %r88, 4;
	add.s64 	%rd69, %rd2, %rd68;
	ld.global.nc.u32 	%r89, [%rd69];
	add.s64 	%rd70, %rd1, %rd68;
	ld.global.nc.u32 	%r90, [%rd70];
	shr.u32 	%r91, %r89, %r6;
	and.b32  	%r92, %r91, 15;
	shr.u32 	%r93, %r90, %r6;
	and.b32  	%r94, %r93, 15;
	cvt.rn.f32.u32 	%f79, %r92;
	sub.f32 	%f80, %f79, %f76;
	mul.f32 	%f81, %f74, %f80;
	fma.rn.f32 	%f82, %f75, %f81, %f133;
	cvt.rn.f32.u32 	%f83, %r94;
	sub.f32 	%f84, %f83, %f78;
	mul.f32 	%f85, %f74, %f84;
	fma.rn.f32 	%f86, %f77, %f85, %f134;
	add.s32 	%r95, %r132, 1;
	add.s32 	%r96, %r84, 1;
	mul.wide.u32 	%rd71, %r96, 4;
	add.s64 	%rd72, %rd6, %rd71;
	ld.global.nc.f32 	%f87, [%rd72];
	div.u32 	%r97, %r95, %r122;
	mad.lo.s32 	%r98, %r97, %r31, %r2;
	mul.wide.u32 	%rd73, %r98, 4;
	add.s64 	%rd74, %rd5, %rd73;
	ld.global.nc.f32 	%f88, [%rd74];
	add.s64 	%rd75, %rd7, %rd73;
	ld.global.nc.f32 	%f89, [%rd75];
	add.s64 	%rd76, %rd4, %rd73;
	ld.global.nc.f32 	%f90, [%rd76];
	add.s64 	%rd77, %rd3, %rd73;
	ld.global.nc.f32 	%f91, [%rd77];
	add.s32 	%r99, %r88, %r3;
	mul.wide.u32 	%rd78, %r99, 4;
	add.s64 	%rd79, %rd2, %rd78;
	ld.global.nc.u32 	%r100, [%rd79];
	add.s64 	%rd80, %rd1, %rd78;
	ld.global.nc.u32 	%r101, [%rd80];
	shr.u32 	%r102, %r100, %r6;
	and.b32  	%r103, %r102, 15;
	shr.u32 	%r104, %r101, %r6;
	and.b32  	%r105, %r104, 15;
	cvt.rn.f32.u32 	%f92, %r103;
	sub.f32 	%f93, %f92, %f89;
	mul.f32 	%f94, %f87, %f93;
	fma.rn.f32 	%f133, %f88, %f94, %f82;
	cvt.rn.f32.u32 	%f95, %r105;
	sub.f32 	%f96, %f95, %f91;
	mul.f32 	%f97, %f87, %f96;
	fma.rn.f32 	%f134, %f90, %f97, %f86;
	add.s32 	%r132, %r132, 2;
$L__BB0_8:
	and.b32  	%r106, %r30, 1;
	setp.eq.b32 	%p9, %r106, 1;
	not.pred 	%p10, %p9;
	@%p10 bra 	$L__BB0_10;
	ld.param.u32 	%r123, [fused_int4_swiglu_f32_param_11];
	add.s32 	%r107, %r132, %r5;
	mul.wide.u32 	%rd81, %r107, 4;
	add.s64 	%rd82, %rd6, %rd81;
	ld.global.nc.f32 	%f98, [%rd82];
	div.u32 	%r108, %r132, %r123;
	mad.lo.s32 	%r109, %r108, %r31, %r2;
	mul.wide.u32 	%rd83, %r109, 4;
	add.s64 	%rd84, %rd5, %rd83;
	ld.global.nc.f32 	%f99, [%rd84];
	add.s64 	%rd85, %rd7, %rd83;
	ld.global.nc.f32 	%f100, [%rd85];
	add.s64 	%rd86, %rd4, %rd83;
	ld.global.nc.f32 	%f101, [%rd86];
	add.s64 	%rd87, %rd3, %rd83;
	ld.global.nc.f32 	%f102, [%rd87];
	shr.u32 	%r110, %r2, 3;
	mad.lo.s32 	%r111, %r132, %r3, %r110;
	mul.wide.u32 	%rd88, %r111, 4;
	add.s64 	%rd89, %rd2, %rd88;
	ld.global.nc.u32 	%r112, [%rd89];
	add.s64 	%rd90, %rd1, %rd88;
	ld.global.nc.u32 	%r113, [%rd90];
	shr.u32 	%r114, %r112, %r6;
	and.b32  	%r115, %r114, 15;
	shr.u32 	%r116, %r113, %r6;
	and.b32  	%r117, %r116, 15;
	cvt.rn.f32.u32 	%f103, %r115;
	sub.f32 	%f104, %f103, %f100;
	mul.f32 	%f105, %f98, %f104;
	fma.rn.f32 	%f133, %f99, %f105, %f133;
	cvt.rn.f32.u32 	%f106, %r117;
	sub.f32 	%f107, %f106, %f102;
	mul.f32 	%f108, %f98, %f107;
	fma.rn.f32 	%f134, %f101, %f108, %f134;
$L__BB0_10:
	ld.param.u64 	%rd96, [fused_int4_swiglu_f32_param_7];
	fma.rn.f32 	%f109, %f133, 0fBBBB989D, 0f3F000000;
	cvt.sat.f32.f32 	%f110, %f109;
	mov.f32 	%f111, 0f4B400001;
	mov.f32 	%f112, 0f437C0000;
	fma.rm.f32 	%f113, %f110, %f112, %f111;
	add.f32 	%f114, %f113, 0fCB40007F;
	neg.f32 	%f115, %f114;
	fma.rn.f32 	%f116, %f133, 0fBFB8AA3B, %f115;
	fma.rn.f32 	%f117, %f133, 0fB2A57060, %f116;
	mov.b32 	%r118, %f113;
	shl.b32 	%r119, %r118, 23;
	mov.b32 	%f118, %r119;
	ex2.approx.ftz.f32 	%f119, %f117;
	fma.rn.f32 	%f120, %f119, %f118, 0f3F800000;
	div.rn.f32 	%f121, %f133, %f120;
	mul.f32 	%f122, %f134, %f121;
	mad.lo.s32 	%r120, %r31, %r1, %r2;
	cvta.to.global.u64 	%rd91, %rd96;
	mul.wide.u32 	%rd92, %r120, 4;
	add.s64 	%rd93, %rd91, %rd92;
	st.global.f32 	[%rd93], %f122;
$L__BB0_11:
	ret;

}


// ===== COMPILED SASS (sm_100) =====

	.target	sm_100

	.elftype	@"ET_EXEC"


//--------------------- .note.nv.tkinfo           --------------------------
	.section	.note.nv.tkinfo,"",@"SHT_NOTE"
	.sectionflags	@"SHF_NOTE_NV_TKINFO"
	.tkinfo
        /*0018*/ 	.word	0x00000002
        /*0030*/ 	.string	""
        /*0030*/ 	.string	"ptxas"
        /*0030*/ 	.string	"Cuda compilation tools, release 13.0, V13.0.88"
        /*0030*/ 	.string	"Build cuda_13.0.r13.0/compiler.36424714_0"
        /*0030*/ 	.string	"-arch sm_100 -m 64 "



//--------------------- .note.nv.cuinfo           --------------------------
	.section	.note.nv.cuinfo,"",@"SHT_NOTE"
	.sectionflags	@"SHF_NOTE_NV_CUINFO"
        /*0018*/ 	.short	0x0002
        /*001a*/ 	.short	0x0064
        /*001c*/ 	.short	0x0082
	.zero		2


//--------------------- .nv.info                  --------------------------
	.section	.nv.info,"",@"SHT_CUDA_INFO"
	.align	4


	//----- nvinfo : EIATTR_REGCOUNT
	.align		4
        /*0000*/ 	.byte	0x04, 0x2f
        /*0002*/ 	.short	(.L_2 - .L_1)
	.align		4
.L_1:
        /*0004*/ 	.word	index@(fused_int4_swiglu_f32)
        /*0008*/ 	.word	0x00000028


	//----- nvinfo : EIATTR_FRAME_SIZE
	.align		4
.L_2:
        /*000c*/ 	.byte	0x04, 0x11
        /*000e*/ 	.short	(.L_4 - .L_3)
	.align		4
.L_3:
        /*0010*/ 	.word	index@($__internal_0_$__cuda_sm3x_div_rn_noftz_f32_slowpath)
        /*0014*/ 	.word	0x00000000


	//----- nvinfo : EIATTR_FRAME_SIZE
	.align		4
.L_4:
        /*0018*/ 	.byte	0x04, 0x11
        /*001a*/ 	.short	(.L_6 - .L_5)
	.align		4
.L_5:
        /*001c*/ 	.word	index@(fused_int4_swiglu_f32)
        /*0020*/ 	.word	0x00000000


	//----- nvinfo : EIATTR_MIN_STACK_SIZE
	.align		4
.L_6:
        /*0024*/ 	.byte	0x04, 0x12
        /*0026*/ 	.short	(.L_8 - .L_7)
	.align		4
.L_7:
        /*0028*/ 	.word	index@(fused_int4_swiglu_f32)
        /*002c*/ 	.word	0x00000000
.L_8:


//--------------------- .nv.compat                --------------------------
	.section	.nv.compat,"",@"SHT_CUDA_COMPAT_INFO"
	.align	4
        /*0000*/ 	.byte	0x02, 0x09, 0x00, 0x00, 0x02, 0x02, 0x01, 0x00, 0x02, 0x05, 0x05, 0x00, 0x03, 0x07, 0x01, 0x01
        /*0010*/ 	.byte	0x02, 0x03, 0x00, 0x00, 0x02, 0x06, 0x01, 0x00, 0x04, 0x0b, 0x08, 0x00, 0x01, 0x00, 0x00, 0x00
        /*0020*/ 	.byte	0x00, 0x00, 0x00, 0x00


//--------------------- .nv.info.fused_int4_swiglu_f32 --------------------------
	.section	.nv.info.fused_int4_swiglu_f32,"",@"SHT_CUDA_INFO"
	.sectionflags	@""
	.align	4


	//----- nvinfo : EIATTR_CUDA_API_VERSION
	.align		4
        /*0000*/ 	.byte	0x04, 0x37
        /*0002*/ 	.short	(.L_10 - .L_9)
.L_9:
        /*0004*/ 	.word	0x00000082


	//----- nvinfo : EIATTR_KPARAM_INFO
	.align		4
.L_10:
        /*0008*/ 	.byte	0x04, 0x17
        /*000a*/ 	.short	(.L_12 - .L_11)
.L_11:
        /*000c*/ 	.word	0x00000000
        /*0010*/ 	.short	0x000b
        /*0012*/ 	.short	0x004c
        /*0014*/ 	.byte	0x00, 0xf0, 0x11, 0x00


	//----- nvinfo : EIATTR_KPARAM_INFO
	.align		4
.L_12:
        /*0018*/ 	.byte	0x04, 0x17
        /*001a*/ 	.short	(.L_14 - .L_13)
.L_13:
        /*001c*/ 	.word	0x00000000
        /*0020*/ 	.short	0x000a
        /*0022*/ 	.short	0x0048
        /*0024*/ 	.byte	0x00, 0xf0, 0x11, 0x00


	//----- nvinfo : EIATTR_KPARAM_INFO
	.align		4
.L_14:
        /*0028*/ 	.byte	0x04, 0x17
        /*002a*/ 	.short	(.L_16 - .L_15)
.L_15:
        /*002c*/ 	.word	0x00000000
        /*0030*/ 	.short	0x0009
        /*0032*/ 	.short	0x0044
        /*0034*/ 	.byte	0x00, 0xf0, 0x11, 0x00


	//----- nvinfo : EIATTR_KPARAM_INFO
	.align		4
.L_16:
        /*0038*/ 	.byte	0x04, 0x17
        /*003a*/ 	.short	(.L_18 - .L_17)
.L_17:
        /*003c*/ 	.word	0x00000000
        /*0040*/ 	.short	0x0008
        /*0042*/ 	.short	0x0040
        /*0044*/ 	.byte	0x00, 0xf0, 0x11, 0x00


	//----- nvinfo : EIATTR_KPARAM_INFO
	.align		4
.L_18:
        /*0048*/ 	.byte	0x04, 0x17
        /*004a*/ 	.short	(.L_20 - .L_19)
.L_19:
        /*004c*/ 	.word	0x00000000
        /*0050*/ 	.short	0x0007
        /*0052*/ 	.short	0x0038
        /*0054*/ 	.byte	0x00, 0xf5, 0x21, 0x00


	//----- nvinfo : EIATTR_KPARAM_INFO
	.align		4
.L_20:
        /*0058*/ 	.byte	0x04, 0x17
        /*005a*/ 	.short	(.L_22 - .L_21)
.L_21:
        /*005c*/ 	.word	0x00000000
        /*0060*/ 	.short	0x0006
        /*0062*/ 	.short	0x0030
        /*0064*/ 	.byte	0x00, 0xf5, 0x21, 0x00


	//----- nvinfo : EIATTR_KPARAM_INFO
	.align		4
.L_22:
        /*0068*/ 	.byte	0x04, 0x17
        /*006a*/ 	.short	(.L_24 - .L_23)
.L_23:
        /*006c*/ 	.word	0x00000000
        /*0070*/ 	.short	0x0005
        /*0072*/ 	.short	0x0028
        /*0074*/ 	.byte	0x00, 0xf5, 0x21, 0x00


	//----- nvinfo : EIATTR_KPARAM_INFO
	.align		4
.L_24:
        /*0078*/ 	.byte	0x04, 0x17
        /*007a*/ 	.short	(.L_26 - .L_25)
.L_25:
        /*007c*/ 	.word	0x00000000
        /*0080*/ 	.short	0x0004
        /*0082*/ 	.short	0x0020
        /*0084*/ 	.byte	0x00, 0xf5, 0x21, 0x00


	//----- nvinfo : EIATTR_KPARAM_INFO
	.align		4
.L_26:
        /*0088*/ 	.byte	0x04, 0x17
        /*008a*/ 	.short	(.L_28 - .L_27)
.L_27:
        /*008c*/ 	.word	0x00000000
        /*0090*/ 	.short	0x0003
        /*0092*/ 	.short	0x0018
        /*0094*/ 	.byte	0x00, 0xf5, 0x21, 0x00


	//----- nvinfo : EIATTR_KPARAM_INFO
	.align		4
.L_28:
        /*0098*/ 	.byte	0x04, 0x17
        /*009a*/ 	.short	(.L_30 - .L_29)
.L_29:
        /*009c*/ 	.word	0x00000000
        /*00a0*/ 	.short	0x0002
        /*00a2*/ 	.short	0x0010
        /*00a4*/ 	.byte	0x00, 0xf5, 0x21, 0x00


	//----- nvinfo : EIATTR_KPARAM_INFO
	.align		4
.L_30:
        /*00a8*/ 	.byte	0x04, 0x17
        /*00aa*/ 	.short	(.L_32 - .L_31)
.L_31:
        /*00ac*/ 	.word	0x00000000
        /*00b0*/ 	.short	0x0001
        /*00b2*/ 	.short	0x0008
        /*00b4*/ 	.byte	0x00, 0xf5, 0x21, 0x00


	//----- nvinfo : EIATTR_KPARAM_INFO
	.align		4
.L_32:
        /*00b8*/ 	.byte	0x04, 0x17
        /*00ba*/ 	.short	(.L_34 - .L_33)
.L_33:
        /*00bc*/ 	.word	0x00000000
        /*00c0*/ 	.short	0x0000
        /*00c2*/ 	.short	0x0000
        /*00c4*/ 	.byte	0x00, 0xf5, 0x21, 0x00


	//----- nvinfo : EIATTR_SPARSE_MMA_MASK
	.align		4
.L_34:
        /*00c8*/ 	.byte	0x03, 0x50
        /*00ca*/ 	.short	0x0000


	//----- nvinfo : EIATTR_MAXREG_COUNT
	.align		4
        /*00cc*/ 	.byte	0x03, 0x1b
        /*00ce*/ 	.short	0x00ff


	//----- nvinfo : EIATTR_MERCURY_ISA_VERSION
	.align		4
        /*00d0*/ 	.byte	0x03, 0x5f
        /*00d2*/ 	.short	0x0101


	//----- nvinfo : EIATTR_VRC_CTA_INIT_COUNT
	.align		4
        /*00d4*/ 	.byte	0x02, 0x4a
	.zero		1
	.zero		1


	//----- nvinfo : EIATTR_EXIT_INSTR_OFFSETS
	.align		4
        /*00d8*/ 	.byte	0x04, 0x1c
        /*00da*/ 	.short	(.L_36 - .L_35)


	//   ....[0]....
.L_35:
        /*00dc*/ 	.word	0x000000d0


	//   ....[1]....
        /*00e0*/ 	.word	0x00001aa0


	//----- nvinfo : EIATTR_CRS_STACK_SIZE
	.align		4
.L_36:
        /*00e4*/ 	.byte	0x04, 0x1e
        /*00e6*/ 	.short	(.L_38 - .L_37)
.L_37:
        /*00e8*/ 	.word	0x00000000


	//----- nvinfo : EIATTR_CBANK_PARAM_SIZE
	.align		4
.L_38:
        /*00ec*/ 	.byte	0x03, 0x19
        /*00ee*/ 	.short	0x0050


	//----- nvinfo : EIATTR_PARAM_CBANK
	.align		4
        /*00f0*/ 	.byte	0x04, 0x0a
        /*00f2*/ 	.short	(.L_40 - .L_39)
	.align		4
.L_39:
        /*00f4*/ 	.word	index@(.nv.constant0.fused_int4_swiglu_f32)
        /*00f8*/ 	.short	0x0380
        /*00fa*/ 	.short	0x0050


	//----- nvinfo : EIATTR_SW_WAR
	.align		4
.L_40:
        /*00fc*/ 	.byte	0x04, 0x36
        /*00fe*/ 	.short	(.L_42 - .L_41)
.L_41:
        /*0100*/ 	.word	0x00000008
.L_42:


//--------------------- .nv.callgraph             --------------------------
	.section	.nv.callgraph,"",@"SHT_CUDA_CALLGRAPH"
	.align	4
	.sectionentsize	8
	.align		4
        /*0000*/ 	.word	0x00000000
	.align		4
        /*0004*/ 	.word	0xffffffff
	.align		4
        /*0008*/ 	.word	0x00000000
	.align		4
        /*000c*/ 	.word	0xfffffffe
	.align		4
        /*0010*/ 	.word	0x00000000
	.align		4
        /*0014*/ 	.word	0xfffffffd
	.align		4
        /*0018*/ 	.word	0x00000000
	.align		4
        /*001c*/ 	.word	0xfffffffc


//--------------------- .nv.constant3             --------------------------
	.section	.nv.constant3,"a",@progbits
	.align	4
.nv.constant3:
	.type		SWIGLU_AWQ_SHIFTS,@object
	.size		SWIGLU_AWQ_SHIFTS,(.L_0 - SWIGLU_AWQ_SHIFTS)
SWIGLU_AWQ_SHIFTS:
        /*0000*/ 	.byte	0x00, 0x00, 0x00, 0x00, 0x10, 0x00, 0x00, 0x00, 0x04, 0x00, 0x00, 0x00, 0x14, 0x00, 0x00, 0x00
        /*0010*/ 	.byte	0x08, 0x00, 0x00, 0x00, 0x18, 0x00, 0x00, 0x00, 0x0c, 0x00, 0x00, 0x00, 0x1c, 0x00, 0x00, 0x00
.L_0:


//--------------------- .text.fused_int4_swiglu_f32 --------------------------
	.section	.text.fused_int4_swiglu_f32,"ax",@progbits
	.align	128
        .global         fused_int4_swiglu_f32
        .type           fused_int4_swiglu_f32,@function
        .size           fused_int4_swiglu_f32,(.L_x_18 - fused_int4_swiglu_f32)
        .other          fused_int4_swiglu_f32,@"STO_CUDA_ENTRY STV_DEFAULT"
fused_int4_swiglu_f32:
.text.fused_int4_swiglu_f32:
[----:B------:R-:W-:Y:S01]  /*0000*/  LDC R1, c[0x0][0x37c] ;  /* 0x0000df00ff017b82 */ /* 0x000fe20000000800 */
[----:B------:R-:W0:Y:S07]  /*0010*/  S2R R5, SR_TID.X ;  /* 0x0000000000057919 */ /* 0x000e2e0000002100 */
[----:B------:R-:W1:Y:S01]  /*0020*/  LDC R2, c[0x0][0x364] ;  /* 0x0000d900ff027b82 */ /* 0x000e620000000800 */
[----:B------:R-:W2:Y:S01]  /*0030*/  LDCU UR14, c[0x0][0x3c8] ;  /* 0x00007900ff0e77ac */ /* 0x000ea20008000800 */
[----:B------:R-:W1:Y:S01]  /*0040*/  S2R R3, SR_TID.Y ;  /* 0x0000000000037919 */ /* 0x000e620000002200 */
[----:B------:R-:W3:Y:S05]  /*0050*/  LDCU UR6, c[0x0][0x3c0] ;  /* 0x00007800ff0677ac */ /* 0x000eea0008000800 */
[----:B------:R-:W0:Y:S08]  /*0060*/  S2UR UR5, SR_CTAID.X ;  /* 0x00000000000579c3 */ /* 0x000e300000002500 */
[----:B------:R-:W0:Y:S08]  /*0070*/  LDC R0, c[0x0][0x360] ;  /* 0x0000d800ff007b82 */ /* 0x000e300000000800 */
[----:B------:R-:W1:Y:S01]  /*0080*/  S2UR UR4, SR_CTAID.Y ;  /* 0x00000000000479c3 */ /* 0x000e620000002600 */
[----:B0-----:R-:W-:-:S05]  /*0090*/  IMAD R0, R0, UR5, R5 ;  /* 0x0000000500007c24 */ /* 0x001fca000f8e0205 */
[----:B--2---:R-:W-:Y:S01]  /*00a0*/  ISETP.GE.U32.AND P0, PT, R0, UR14, PT ;  /* 0x0000000e00007c0c */ /* 0x004fe2000bf06070 */
[----:B-1----:R-:W-:-:S05]  /*00b0*/  IMAD R2, R2, UR4, R3 ;  /* 0x0000000402027c24 */ /* 0x002fca000f8e0203 */
[----:B---3--:R-:W-:-:S13]  /*00c0*/  ISETP.GE.U32.OR P0, PT, R2, UR6, P0 ;  /* 0x0000000602007c0c */ /* 0x008fda0008706470 */
[----:B------:R-:W-:Y:S05]  /*00d0*/  @P0 EXIT ;  /* 0x000000000000094d */ /* 0x000fea0003800000 */
[----:B------:R-:W0:Y:S01]  /*00e0*/  LDCU UR6, c[0x0][0x3c4] ;  /* 0x00007880ff0677ac */ /* 0x000e220008000800 */
[----:B------:R-:W-:Y:S01]  /*00f0*/  HFMA2 R3, -RZ, RZ, 0, 0 ;  /* 0x00000000ff037431 */ /* 0x000fe200000001ff */
[----:B------:R-:W-:Y:S01]  /*0100*/  MOV R6, RZ ;  /* 0x000000ff00067202 */ /* 0x000fe20000000f00 */
[----:B------:R-:W1:Y:S01]  /*0110*/  LDCU.64 UR12, c[0x0][0x358] ;  /* 0x00006b00ff0c77ac */ /* 0x000e620008000a00 */
[----:B0-----:R-:W-:-:S09]  /*0120*/  UISETP.NE.AND UP0, UPT, UR6, URZ, UPT ;  /* 0x000000ff0600728c */ /* 0x001fd2000bf05270 */
[----:B-1----:R-:W-:Y:S05]  /*0130*/  BRA.U !UP0, `(.L_x_0) ;  /* 0x0000001508e47547 */ /* 0x002fea000b800000 */
[----:B------:R-:W-:Y:S01]  /*0140*/  SHF.L.U32 R3, R0, 0x2, RZ ;  /* 0x0000000200037819 */ /* 0x000fe200000006ff */
[----:B------:R-:W-:Y:S01]  /*0150*/  UISETP.GE.U32.AND UP0, UPT, UR6, 0x4, UPT ;  /* 0x000000040600788c */ /* 0x000fe2000bf06070 */
[----:B------:R-:W-:Y:S01]  /*0160*/  SHF.R.U32.HI R8, RZ, 0x3, R0 ;  /* 0x00000003ff087819 */ /* 0x000fe20000011600 */
[----:B------:R-:W-:Y:S01]  /*0170*/  IMAD R4, R2, UR6, RZ ;  /* 0x0000000602047c24 */ /* 0x000fe2000f8e02ff */
[----:B------:R-:W-:Y:S01]  /*0180*/  LOP3.LUT R5, R3, 0x1c, RZ, 0xc0, !PT ;  /* 0x0000001c03057812 */ /* 0x000fe200078ec0ff */
[----:B------:R-:W-:Y:S01]  /*0190*/  IMAD.MOV.U32 R6, RZ, RZ, RZ ;  /* 0x000000ffff067224 */ /* 0x000fe200078e00ff */
[----:B------:R-:W-:Y:S01]  /*01a0*/  MOV R3, RZ ;  /* 0x000000ff00037202 */ /* 0x000fe20000000f00 */
[----:B------:R-:W-:Y:S01]  /*01b0*/  USHF.R.U32.HI UR15, URZ, 0x3, UR14 ;  /* 0x00000003ff0f7899 */ /* 0x000fe2000801160e */
[----:B------:R-:W-:Y:S02]  /*01c0*/  UMOV UR4, URZ ;  /* 0x000000ff00047c82 */ /* 0x000fe40008000000 */
[----:B------:R-:W0:Y:S01]  /*01d0*/  LDC R5, c[0x3][R5] ;  /* 0x00c0000005057b82 */ /* 0x000e220000000800 */
[----:B------:R-:W-:Y:S08]  /*01e0*/  BRA.U !UP0, `(.L_x_1) ;  /* 0x0000000d081c7547 */ /* 0x000ff0000b800000 */
[----:B------:R-:W1:Y:S01]  /*01f0*/  LDCU UR16, c[0x0][0x3cc] ;  /* 0x00007980ff1077ac */ /* 0x000e620008000800 */
[----:B------:R-:W-:Y:S01]  /*0200*/  MOV R9, UR15 ;  /* 0x0000000f00097c02 */ /* 0x000fe20008000f00 */
[----:B------:R-:W-:Y:S01]  /*0210*/  IMAD.U32 R11, RZ, RZ, UR15 ;  /* 0x0000000fff0b7e24 */ /* 0x000fe2000f8e00ff */
[----:B------:R-:W-:Y:S02]  /*0220*/  ULOP3.LUT UR4, UR6, 0xfffffffc, URZ, 0xc0, !UPT ;  /* 0xfffffffc06047892 */ /* 0x000fe4000f8ec0ff */
[----:B------:R-:W-:Y:S01]  /*0230*/  LEA R10, R9, R8, 0x1 ;  /* 0x00000008090a7211 */ /* 0x000fe200078e08ff */
[----:B------:R-:W-:Y:S01]  /*0240*/  UMOV UR10, 0x1 ;  /* 0x00000001000a7882 */ /* 0x000fe20000000000 */
[----:B------:R-:W-:Y:S01]  /*0250*/  IADD3 R9, PT, PT, R8, UR15, RZ ;  /* 0x0000000f08097c10 */ /* 0x000fe2000fffe0ff */
[----:B------:R-:W-:-:S03]  /*0260*/  UIADD3 UR6, UPT, UPT, -UR4, URZ, URZ ;  /* 0x000000ff04067290 */ /* 0x000fc6000fffe1ff */
[----:B------:R-:W-:Y:S01]  /*0270*/  UMOV UR4, URZ ;  /* 0x000000ff00047c82 */ /* 0x000fe20008000000 */
[----:B-1----:R-:W1:Y:S01]  /*0280*/  I2F.U32.RP R6, UR16 ;  /* 0x0000001000067d06 */ /* 0x002e620008209000 */
[----:B------:R-:W-:Y:S02]  /*0290*/  ULOP3.LUT UR11, URZ, UR16, URZ, 0x33, !UPT ;  /* 0x00000010ff0b7292 */ /* 0x000fe4000f8e33ff */
[----:B------:R-:W-:-:S05]  /*02a0*/  UISETP.NE.U32.AND UP0, UPT, UR16, URZ, UPT ;  /* 0x000000ff1000728c */ /* 0x000fca000bf05070 */
[----:B-1----:R-:W1:Y:S02]  /*02b0*/  MUFU.RCP R6, R6 ;  /* 0x0000000600067308 */ /* 0x002e640000001000 */
[----:B-1----:R-:W-:Y:S01]  /*02c0*/  IADD3 R7, PT, PT, R6, 0xffffffe, RZ ;  /* 0x0ffffffe06077810 */ /* 0x002fe20007ffe0ff */
[----:B------:R-:W-:-:S05]  /*02d0*/  HFMA2 R6, -RZ, RZ, 0, 0 ;  /* 0x00000000ff067431 */ /* 0x000fca00000001ff */
[----:B------:R-:W1:Y:S02]  /*02e0*/  F2I.FTZ.U32.TRUNC.NTZ R7, R7 ;  /* 0x0000000700077305 */ /* 0x000e64000021f000 */
[----:B-1----:R-:W-:Y:S01]  /*02f0*/  R2UR UR5, R7 ;  /* 0x00000000070572ca */ /* 0x002fe200000e0000 */
[----:B------:R-:W-:-:S12]  /*0300*/  IMAD R7, R11, 0x3, R8 ;  /* 0x000000030b077824 */ /* 0x000fd800078e0208 */
[----:B------:R-:W-:-:S04]  /*0310*/  UIADD3 UR7, UPT, UPT, URZ, -UR5, URZ ;  /* 0x80000005ff077290 */ /* 0x000fc8000fffe0ff */
[----:B------:R-:W-:-:S04]  /*0320*/  UIMAD UR7, UR7, UR16, URZ ;  /* 0x00000010070772a4 */ /* 0x000fc8000f8e02ff */
[----:B------:R-:W-:-:S07]  /*0330*/  UIMAD.WIDE.U32 UR4, UR5, UR7, UR4 ;  /* 0x00000007050472a5 */ /* 0x000fce000f8e0004 */
[----:B------:R-:W-:-:S05]  /*0340*/  UMOV UR8, UR5 ;  /* 0x0000000500087c82 */ /* 0x000fca0008000000 */
.L_x_2:
[----:B------:R-:W-:Y:S01]  /*0350*/  UIADD3 UR7, UPT, UPT, UR10, -0x1, URZ ;  /* 0xffffffff0a077890 */ /* 0x000fe2000fffe0ff */
[----:B------:R-:W1:Y:S03]  /*0360*/  LDC.64 R16, c[0x0][0x388] ;  /* 0x0000e200ff107b82 */ /* 0x000e660000000a00 */
[----:B------:R-:W-:-:S05]  /*0370*/  UIMAD.WIDE.U32 UR4, UR8, UR7, URZ ;  /* 0x00000007080472a5 */ /* 0x000fca000f8e00ff */
[----:B------:R-:W2:Y:S02]  /*0380*/  LDC.64 R20, c[0x0][0x398] ;  /* 0x0000e600ff147b82 */ /* 0x000ea40000000a00 */
[----:B------:R-:W-:Y:S02]  /*0390*/  UMOV UR9, UR5 ;  /* 0x0000000500097c82 */ /* 0x000fe40008000000 */
[----:B------:R-:W-:-:S04]  /*03a0*/  UIADD3 UR4, UPT, UPT, -UR9, URZ, URZ ;  /* 0x000000ff09047290 */ /* 0x000fc8000fffe1ff */
[----:B------:R-:W-:Y:S01]  /*03b0*/  UIMAD UR7, UR16, UR4, UR7 ;  /* 0x00000004100772a4 */ /* 0x000fe2000f8e0207 */
[----:B------:R-:W3:Y:S01]  /*03c0*/  LDC.64 R14, c[0x0][0x380] ;  /* 0x0000e000ff0e7b82 */ /* 0x000ee20000000a00 */
[----:B------:R-:W-:Y:S02]  /*03d0*/  UIMAD.WIDE.U32 UR4, UR8, UR10, URZ ;  /* 0x0000000a080472a5 */ /* 0x000fe4000f8e00ff */
[----:B------:R-:W-:Y:S02]  /*03e0*/  UISETP.GE.U32.AND UP1, UPT, UR7, UR16, UPT ;  /* 0x000000100700728c */ /* 0x000fe4000bf26070 */
[----:B------:R-:W-:Y:S01]  /*03f0*/  UIADD3 UR4, UPT, UPT, -UR5, URZ, URZ ;  /* 0x000000ff05047290 */ /* 0x000fe2000fffe1ff */
[----:B-1----:R-:W-:Y:S02]  /*0400*/  IMAD.WIDE.U32 R24, R8, 0x4, R16 ;  /* 0x0000000408187825 */ /* 0x002fe400078e0010 */
[----:B------:R-:W1:Y:S01]  /*0410*/  LDC.64 R18, c[0x0][0x390] ;  /* 0x0000e400ff127b82 */ /* 0x000e620000000a00 */
[----:B------:R-:W-:-:S02]  /*0420*/  UIMAD UR4, UR16, UR4, UR10 ;  /* 0x00000004100472a4 */ /* 0x000fc4000f8e020a */
[----:B------:R4:W0:Y:S03]  /*0430*/  LDG.E.CONSTANT R32, desc[UR12][R24.64] ;  /* 0x0000000c18207981 */ /* 0x000826000c1e9900 */
[----:B------:R-:W-:Y:S02]  /*0440*/  @UP1 UIADD3 UR7, UPT, UPT, UR7, -UR16, URZ ;  /* 0x8000001007071290 */ /* 0x000fe4000fffe0ff */
[----:B------:R-:W-:Y:S02]  /*0450*/  @UP1 UIADD3 UR9, UPT, UPT, UR9, 0x1, URZ ;  /* 0x0000000109091890 */ /* 0x000fe4000fffe0ff */
[----:B------:R-:W-:Y:S02]  /*0460*/  UISETP.GE.U32.AND UP1, UPT, UR4, UR16, UPT ;  /* 0x000000100400728c */ /* 0x000fe4000bf26070 */
[----:B------:R-:W-:-:S09]  /*0470*/  UISETP.GE.U32.AND UP2, UPT, UR7, UR16, UPT ;  /* 0x000000100700728c */ /* 0x000fd2000bf46070 */
[----:B------:R-:W-:Y:S02]  /*0480*/  @UP1 UIADD3 UR4, UPT, UPT, UR4, -UR16, URZ ;  /* 0x8000001004041290 */ /* 0x000fe4000fffe0ff */
[----:B------:R-:W-:Y:S02]  /*0490*/  @UP2 UIADD3 UR9, UPT, UPT, UR9, 0x1, URZ ;  /* 0x0000000109092890 */ /* 0x000fe4000fffe0ff */
[----:B------:R-:W-:Y:S02]  /*04a0*/  UISETP.GE.U32.AND UP2, UPT, UR4, UR16, UPT ;  /* 0x000000100400728c */ /* 0x000fe4000bf46070 */
[----:B------:R-:W-:Y:S02]  /*04b0*/  @UP1 UIADD3 UR5, UPT, UPT, UR5, 0x1, URZ ;  /* 0x0000000105051890 */ /* 0x000fe4000fffe0ff */
[----:B------:R-:W-:Y:S02]  /*04c0*/  UIADD3 UR7, UPT, UPT, UR10, 0x1, URZ ;  /* 0x000000010a077890 */ /* 0x000fe4000fffe0ff */
[----:B------:R-:W-:-:S05]  /*04d0*/  USEL UR9, UR11, UR9, !UP0 ;  /* 0x000000090b097287 */ /* 0x000fca000c000000 */
[----:B------:R-:W-:Y:S01]  /*04e0*/  @UP2 UIADD3 UR5, UPT, UPT, UR5, 0x1, URZ ;  /* 0x0000000105052890 */ /* 0x000fe2000fffe0ff */
[----:B------:R-:W-:-:S03]  /*04f0*/  IMAD.U32 R11, RZ, RZ, UR9 ;  /* 0x00000009ff0b7e24 */ /* 0x000fc6000f8e00ff */
[----:B------:R-:W-:-:S06]  /*0500*/  USEL UR5, UR11, UR5, !UP0 ;  /* 0x000000050b057287 */ /* 0x000fcc000c000000 */
[----:B------:R-:W-:Y:S01]  /*0510*/  MOV R31, UR5 ;  /* 0x00000005001f7c02 */ /* 0x000fe20008000f00 */
[----:B------:R-:W-:Y:S01]  /*0520*/  UIMAD.WIDE.U32 UR4, UR8, UR7, URZ ;  /* 0x00000007080472a5 */ /* 0x000fe2000f8e00ff */
[----:B------:R-:W-:-:S03]  /*0530*/  IMAD R11, R11, UR14, R0 ;  /* 0x0000000e0b0b7c24 */ /* 0x000fc6000f8e0200 */
[----:B------:R-:W-:Y:S01]  /*0540*/  UIADD3 UR4, UPT, UPT, -UR5, URZ, URZ ;  /* 0x000000ff05047290 */ /* 0x000fe2000fffe1ff */
[----:B--2---:R-:W-:-:S03]  /*0550*/  IMAD.WIDE.U32 R26, R11, 0x4, R20 ;  /* 0x000000040b1a7825 */ /* 0x004fc600078e0014 */
[----:B------:R-:W-:Y:S01]  /*0560*/  UIMAD UR7, UR16, UR4, UR7 ;  /* 0x00000004100772a4 */ /* 0x000fe2000f8e0207 */
[----:B----4-:R-:W-:Y:S01]  /*0570*/  IMAD.WIDE.U32 R24, R9, 0x4, R16 ;  /* 0x0000000409187825 */ /* 0x010fe200078e0010 */
[----:B------:R-:W2:Y:S02]  /*0580*/  LDG.E.CONSTANT R33, desc[UR12][R26.64] ;  /* 0x0000000c1a217981 */ /* 0x000ea4000c1e9900 */
[----:B------:R-:W-:Y:S01]  /*0590*/  UISETP.GE.U32.AND UP1, UPT, UR7, UR16, UPT ;  /* 0x000000100700728c */ /* 0x000fe2000bf26070 */
[----:B---3--:R-:W-:Y:S02]  /*05a0*/  IMAD.WIDE.U32 R28, R4, 0x4, R14 ;  /* 0x00000004041c7825 */ /* 0x008fe400078e000e */
[----:B------:R3:W4:Y:S02]  /*05b0*/  LDG.E.CONSTANT R24, desc[UR12][R24.64] ;  /* 0x0000000c18187981 */ /* 0x000724000c1e9900 */
[----:B-1----:R-:W-:Y:S02]  /*05c0*/  IMAD.WIDE.U32 R22, R11, 0x4, R18 ;  /* 0x000000040b167825 */ /* 0x002fe400078e0012 */
[----:B------:R1:W5:Y:S04]  /*05d0*/  LDG.E.CONSTANT R12, desc[UR12][R28.64] ;  /* 0x0000000c1c0c7981 */ /* 0x000368000c1e9900 */
[----:B------:R-:W-:Y:S01]  /*05e0*/  @UP1 UIADD3 UR7, UPT, UPT, UR7, -UR16, URZ ;  /* 0x8000001007071290 */ /* 0x000fe2000fffe0ff */
[----:B------:R1:W5:Y:S01]  /*05f0*/  LDG.E.CONSTANT R13, desc[UR12][R22.64] ;  /* 0x0000000c160d7981 */ /* 0x000362000c1e9900 */
[----:B---3--:R-:W-:-:S04]  /*0600*/  IMAD R25, R31, UR14, R0 ;  /* 0x0000000e1f197c24 */ /* 0x008fc8000f8e0200 */
[----:B------:R-:W-:Y:S01]  /*0610*/  IMAD.WIDE.U32 R26, R25, 0x4, R20 ;  /* 0x00000004191a7825 */ /* 0x000fe200078e0014 */
[----:B------:R-:W-:Y:S01]  /*0620*/  UISETP.GE.U32.AND UP2, UPT, UR7, UR16, UPT ;  /* 0x000000100700728c */ /* 0x000fe2000bf46070 */
[----:B-1----:R-:W-:-:S04]  /*0630*/  IADD3 R29, PT, PT, R4, 0x1, RZ ;  /* 0x00000001041d7810 */ /* 0x002fc80007ffe0ff */
[----:B------:R-:W3:Y:S01]  /*0640*/  LDG.E.CONSTANT R26, desc[UR12][R26.64] ;  /* 0x0000000c1a1a7981 */ /* 0x000ee2000c1e9900 */
[----:B------:R-:W-:Y:S01]  /*0650*/  @UP1 UIADD3 UR5, UPT, UPT, UR5, 0x1, URZ ;  /* 0x0000000105051890 */ /* 0x000fe2000fffe0ff */
[----:B------:R-:W-:-:S04]  /*0660*/  IMAD.WIDE.U32 R22, R29, 0x4, R14 ;  /* 0x000000041d167825 */ /* 0x000fc800078e000e */
[----:B------:R-:W-:Y:S01]  /*0670*/  @UP2 UIADD3 UR5, UPT, UPT, UR5, 0x1, URZ ;  /* 0x0000000105052890 */ /* 0x000fe2000fffe0ff */
[----:B------:R-:W-:-:S03]  /*0680*/  IMAD.WIDE.U32 R28, R25, 0x4, R18 ;  /* 0x00000004191c7825 */ /* 0x000fc600078e0012 */
[----:B------:R-:W-:Y:S01]  /*0690*/  USEL UR5, UR11, UR5, !UP0 ;  /* 0x000000050b057287 */ /* 0x000fe2000c000000 */
[----:B------:R1:W3:Y:S04]  /*06a0*/  LDG.E.CONSTANT R27, desc[UR12][R22.64] ;  /* 0x0000000c161b7981 */ /* 0x0002e8000c1e9900 */
[----:B------:R-:W3:Y:S01]  /*06b0*/  LDG.E.CONSTANT R28, desc[UR12][R28.64] ;  /* 0x0000000c1c1c7981 */ /* 0x000ee2000c1e9900 */
[----:B------:R-:W-:Y:S01]  /*06c0*/  MOV R31, UR5 ;  /* 0x00000005001f7c02 */ /* 0x000fe20008000f00 */
[----:B-1----:R-:W-:-:S05]  /*06d0*/  IMAD.WIDE.U32 R22, R10, 0x4, R16 ;  /* 0x000000040a167825 */ /* 0x002fca00078e0010 */
[----:B------:R1:W3:Y:S01]  /*06e0*/  LDG.E.CONSTANT R29, desc[UR12][R22.64] ;  /* 0x0000000c161d7981 */ /* 0x0002e2000c1e9900 */
[----:B------:R-:W-:Y:S02]  /*06f0*/  IMAD R30, R31, UR14, R0 ;  /* 0x0000000e1f1e7c24 */ /* 0x000fe4000f8e0200 */
[----:B------:R-:W-:Y:S02]  /*0700*/  VIADD R35, R4, 0x2 ;  /* 0x0000000204237836 */ /* 0x000fe40000000000 */
[----:B-1----:R-:W-:-:S05]  /*0710*/  IMAD.WIDE.U32 R22, R30, 0x4, R20 ;  /* 0x000000041e167825 */ /* 0x002fca00078e0014 */
[----:B------:R1:W3:Y:S02]  /*0720*/  LDG.E.CONSTANT R31, desc[UR12][R22.64] ;  /* 0x0000000c161f7981 */ /* 0x0002e4000c1e9900 */
[----:B-1----:R-:W-:-:S05]  /*0730*/  IMAD.WIDE.U32 R22, R35, 0x4, R14 ;  /* 0x0000000423167825 */ /* 0x002fca00078e000e */
[----:B------:R1:W3:Y:S02]  /*0740*/  LDG.E.CONSTANT R34, desc[UR12][R22.64] ;  /* 0x0000000c16227981 */ /* 0x0002e4000c1e9900 */
[----:B-1----:R-:W-:-:S05]  /*0750*/  IMAD.WIDE.U32 R22, R30, 0x4, R18 ;  /* 0x000000041e167825 */ /* 0x002fca00078e0012 */
[----:B------:R1:W3:Y:S02]  /*0760*/  LDG.E.CONSTANT R35, desc[UR12][R22.64] ;  /* 0x0000000c16237981 */ /* 0x0002e4000c1e9900 */
[----:B-1----:R-:W1:Y:S01]  /*0770*/  LDC.64 R22, c[0x0][0x3a0] ;  /* 0x0000e800ff167b82 */ /* 0x002e620000000a00 */
[----:B0-----:R-:W-:-:S04]  /*0780*/  SHF.R.U32.HI R32, RZ, R5, R32 ;  /* 0x00000005ff207219 */ /* 0x001fc80000011620 */
[----:B------:R-:W-:-:S04]  /*0790*/  LOP3.LUT R32, R32, 0xf, RZ, 0xc0, !PT ;  /* 0x0000000f20207812 */ /* 0x000fc800078ec0ff */
[----:B------:R-:W-:-:S05]  /*07a0*/  I2FP.F32.U32 R32, R32 ;  /* 0x0000002000207245 */ /* 0x000fca0000201000 */
[----:B--2---:R-:W-:Y:S01]  /*07b0*/  FADD R33, -R33, R32 ;  /* 0x0000002021217221 */ /* 0x004fe20000000100 */
[----:B----4-:R-:W-:-:S03]  /*07c0*/  SHF.R.U32.HI R24, RZ, R5, R24 ;  /* 0x00000005ff187219 */ /* 0x010fc60000011618 */
[----:B-----5:R-:W-:Y:S01]  /*07d0*/  FMUL R32, R12, R33 ;  /* 0x000000210c207220 */ /* 0x020fe20000400000 */
[----:B------:R-:W-:-:S03]  /*07e0*/  LOP3.LUT R24, R24, 0xf, RZ, 0xc0, !PT ;  /* 0x0000000f18187812 */ /* 0x000fc600078ec0ff */
[----:B------:R-:W-:Y:S01]  /*07f0*/  FFMA R13, R13, R32, R3 ;  /* 0x000000200d0d7223 */ /* 0x000fe20000000003 */
[----:B------:R-:W-:Y:S01]  /*0800*/  I2FP.F32.U32 R3, R24 ;  /* 0x0000001800037245 */ /* 0x000fe20000201000 */
[----:B-1----:R-:W-:-:S04]  /*0810*/  IMAD.WIDE.U32 R32, R9, 0x4, R22 ;  /* 0x0000000409207825 */ /* 0x002fc800078e0016 */
[----:B---3--:R-:W-:Y:S02]  /*0820*/  FADD R26, -R26, R3 ;  /* 0x000000031a1a7221 */ /* 0x008fe40000000100 */
[----:B------:R0:W2:Y:S02]  /*0830*/  LDG.E.CONSTANT R3, desc[UR12][R32.64] ;  /* 0x0000000c20037981 */ /* 0x0000a4000c1e9900 */
[----:B0-----:R-:W0:Y:S01]  /*0840*/  LDC.64 R32, c[0x0][0x3b0] ;  /* 0x0000ec00ff207b82 */ /* 0x001e220000000a00 */
[----:B------:R-:W-:-:S04]  /*0850*/  FMUL R26, R27, R26 ;  /* 0x0000001a1b1a7220 */ /* 0x000fc80000400000 */
[----:B------:R-:W-:Y:S01]  /*0860*/  FFMA R13, R28, R26, R13 ;  /* 0x0000001a1c0d7223 */ /* 0x000fe2000000000d */
[----:B------:R-:W-:-:S04]  /*0870*/  SHF.R.U32.HI R29, RZ, R5, R29 ;  /* 0x00000005ff1d7219 */ /* 0x000fc8000001161d */
[----:B------:R-:W-:-:S04]  /*0880*/  LOP3.LUT R29, R29, 0xf, RZ, 0xc0, !PT ;  /* 0x0000000f1d1d7812 */ /* 0x000fc800078ec0ff */
[----:B------:R-:W-:Y:S01]  /*0890*/  I2FP.F32.U32 R24, R29 ;  /* 0x0000001d00187245 */ /* 0x000fe20000201000 */
[----:B0-----:R-:W-:-:S04]  /*08a0*/  IMAD.WIDE.U32 R36, R25, 0x4, R32 ;  /* 0x0000000419247825 */ /* 0x001fc800078e0020 */
[----:B------:R-:W-:-:S04]  /*08b0*/  IMAD.WIDE.U32 R28, R10, 0x4, R22 ;  /* 0x000000040a1c7825 */ /* 0x000fc800078e0016 */
[----:B------:R-:W-:Y:S01]  /*08c0*/  FADD R31, -R31, R24 ;  /* 0x000000181f1f7221 */ /* 0x000fe20000000100 */
[----:B------:R-:W3:Y:S04]  /*08d0*/  LDG.E.CONSTANT R36, desc[UR12][R36.64] ;  /* 0x0000000c24247981 */ /* 0x000ee8000c1e9900 */
[----:B------:R0:W4:Y:S01]  /*08e0*/  LDG.E.CONSTANT R24, desc[UR12][R28.64] ;  /* 0x0000000c1c187981 */ /* 0x000122000c1e9900 */
[----:B------:R-:W-:Y:S01]  /*08f0*/  FMUL R26, R34, R31 ;  /* 0x0000001f221a7220 */ /* 0x000fe20000400000 */
[----:B0-----:R-:W-:-:S04]  /*0900*/  IMAD.WIDE.U32 R28, R30, 0x4, R32 ;  /* 0x000000041e1c7825 */ /* 0x001fc800078e0020 */
[----:B------:R-:W-:Y:S02]  /*0910*/  FFMA R35, R35, R26, R13 ;  /* 0x0000001a23237223 */ /* 0x000fe4000000000d */
[----:B------:R0:W5:Y:S01]  /*0920*/  LDG.E.CONSTANT R13, desc[UR12][R28.64] ;  /* 0x0000000c1c0d7981 */ /* 0x000162000c1e9900 */
[----:B------:R-:W-:-:S04]  /*0930*/  UIADD3 UR7, UPT, UPT, UR10, 0x2, URZ ;  /* 0x000000020a077890 */ /* 0x000fc8000fffe0ff */
[----:B------:R-:W-:Y:S01]  /*0940*/  UIMAD.WIDE.U32 UR4, UR8, UR7, URZ ;  /* 0x00000007080472a5 */ /* 0x000fe2000f8e00ff */
[----:B0-----:R-:W0:Y:S03]  /*0950*/  LDC.64 R28, c[0x0][0x3a8] ;  /* 0x0000ea00ff1c7b82 */ /* 0x001e260000000a00 */
[----:B------:R-:W-:-:S04]  /*0960*/  UIADD3 UR4, UPT, UPT, -UR5, URZ, URZ ;  /* 0x000000ff05047290 */ /* 0x000fc8000fffe1ff */
[----:B------:R-:W-:-:S04]  /*0970*/  UIMAD UR4, UR16, UR4, UR7 ;  /* 0x00000004100472a4 */ /* 0x000fc8000f8e0207 */
[----:B------:R-:W-:-:S11]  /*0980*/  UISETP.GE.U32.AND UP1, UPT, UR4, UR16, UPT ;  /* 0x000000100400728c */ /* 0x000fd6000bf26070 */
[----:B------:R-:W-:-:S04]  /*0990*/  @UP1 UIADD3 UR4, UPT, UPT, UR4, -UR16, URZ ;  /* 0x8000001004041290 */ /* 0x000fc8000fffe0ff */
[----:B------:R-:W-:Y:S01]  /*09a0*/  UISETP.GE.U32.AND UP2, UPT, UR4, UR16, UPT ;  /* 0x000000100400728c */ /* 0x000fe2000bf46070 */
[----:B0-----:R-:W-:Y:S01]  /*09b0*/  IMAD.WIDE.U32 R30, R30, 0x4, R28 ;  /* 0x000000041e1e7825 */ /* 0x001fe200078e001c */
[----:B------:R-:W-:-:S03]  /*09c0*/  @UP1 UIADD3 UR5, UPT, UPT, UR5, 0x1, URZ ;  /* 0x0000000105051890 */ /* 0x000fc6000fffe0ff */
[----:B------:R-:W-:-:S06]  /*09d0*/  IMAD.WIDE.U32 R16, R7, 0x4, R16 ;  /* 0x0000000407107825 */ /* 0x000fcc00078e0010 */
[----:B------:R-:W-:-:S04]  /*09e0*/  @UP2 UIADD3 UR5, UPT, UPT, UR5, 0x1, URZ ;  /* 0x0000000105052890 */ /* 0x000fc8000fffe0ff */
[----:B------:R-:W-:Y:S01]  /*09f0*/  USEL UR5, UR11, UR5, !UP0 ;  /* 0x000000050b057287 */ /* 0x000fe2000c000000 */
[----:B--2---:R-:W-:-:S04]  /*0a00*/  SHF.R.U32.HI R3, RZ, R5, R3 ;  /* 0x00000005ff037219 */ /* 0x004fc80000011603 */
[----:B------:R-:W-:-:S04]  /*0a10*/  LOP3.LUT R3, R3, 0xf, RZ, 0xc0, !PT ;  /* 0x0000000f03037812 */ /* 0x000fc800078ec0ff */
[----:B------:R-:W-:-:S05]  /*0a20*/  I2FP.F32.U32 R3, R3 ;  /* 0x0000000300037245 */ /* 0x000fca0000201000 */
[----:B---3--:R-:W-:Y:S01]  /*0a30*/  FADD R36, -R36, R3 ;  /* 0x0000000324247221 */ /* 0x008fe20000000100 */
[----:B----4-:R-:W-:Y:S01]  /*0a40*/  SHF.R.U32.HI R3, RZ, R5, R24 ;  /* 0x00000005ff037219 */ /* 0x010fe20000011618 */
[----:B------:R-:W-:-:S03]  /*0a50*/  IMAD.WIDE.U32 R24, R25, 0x4, R28 ;  /* 0x0000000419187825 */ /* 0x000fc600078e001c */
[----:B------:R-:W-:Y:S02]  /*0a60*/  LOP3.LUT R26, R3, 0xf, RZ, 0xc0, !PT ;  /* 0x0000000f031a7812 */ /* 0x000fe400078ec0ff */
[----:B------:R0:W2:Y:S02]  /*0a70*/  LDG.E.CONSTANT R3, desc[UR12][R24.64] ;  /* 0x0000000c18037981 */ /* 0x0000a4000c1e9900 */
[----:B------:R-:W-:Y:S01]  /*0a80*/  I2FP.F32.U32 R26, R26 ;  /* 0x0000001a001a7245 */ /* 0x000fe20000201000 */
[----:B0-----:R-:W-:-:S06]  /*0a90*/  IMAD.WIDE.U32 R24, R8, 0x4, R22 ;  /* 0x0000000408187825 */ /* 0x001fcc00078e0016 */
[----:B------:R-:W3:Y:S01]  /*0aa0*/  LDG.E.CONSTANT R24, desc[UR12][R24.64] ;  /* 0x0000000c18187981 */ /* 0x000ee2000c1e9900 */
[----:B-----5:R-:W-:-:S03]  /*0ab0*/  FADD R13, -R13, R26 ;  /* 0x0000001a0d0d7221 */ /* 0x020fc60000000100 */
[----:B------:R0:W4:Y:S04]  /*0ac0*/  LDG.E.CONSTANT R26, desc[UR12][R30.64] ;  /* 0x0000000c1e1a7981 */ /* 0x000128000c1e9900 */
[----:B------:R1:W5:Y:S01]  /*0ad0*/  LDG.E.CONSTANT R25, desc[UR12][R16.64] ;  /* 0x0000000c10197981 */ /* 0x000362000c1e9900 */
[----:B------:R-:W-:-:S04]  /*0ae0*/  IMAD.WIDE.U32 R22, R7, 0x4, R22 ;  /* 0x0000000407167825 */ /* 0x000fc800078e0016 */
[C---:B0-----:R-:W-:Y:S02]  /*0af0*/  IMAD.WIDE.U32 R30, R11.reuse, 0x4, R28 ;  /* 0x000000040b1e7825 */ /* 0x041fe400078e001c */
[----:B------:R-:W2:Y:S02]  /*0b00*/  LDG.E.CONSTANT R22, desc[UR12][R22.64] ;  /* 0x0000000c16167981 */ /* 0x000ea4000c1e9900 */
[----:B-1----:R-:W-:Y:S01]  /*0b10*/  IMAD.WIDE.U32 R16, R11, 0x4, R32 ;  /* 0x000000040b107825 */ /* 0x002fe200078e0020 */
[----:B------:R-:W-:Y:S01]  /*0b20*/  IADD3 R11, PT, PT, R4, 0x3, RZ ;  /* 0x00000003040b7810 */ /* 0x000fe20007ffe0ff */
[----:B------:R-:W4:Y:S04]  /*0b30*/  LDG.E.CONSTANT R30, desc[UR12][R30.64] ;  /* 0x0000000c1e1e7981 */ /* 0x000f28000c1e9900 */
[----:B------:R-:W-:Y:S01]  /*0b40*/  IMAD.WIDE.U32 R14, R11, 0x4, R14 ;  /* 0x000000040b0e7825 */ /* 0x000fe200078e000e */
[----:B------:R-:W-:Y:S01]  /*0b50*/  MOV R11, UR5 ;  /* 0x00000005000b7c02 */ /* 0x000fe20008000f00 */
[----:B------:R-:W4:Y:S04]  /*0b60*/  LDG.E.CONSTANT R16, desc[UR12][R16.64] ;  /* 0x0000000c10107981 */ /* 0x000f28000c1e9900 */
[----:B------:R-:W-:Y:S01]  /*0b70*/  IMAD R11, R11, UR14, R0 ;  /* 0x0000000e0b0b7c24 */ /* 0x000fe2000f8e0200 */
[----:B------:R0:W4:Y:S03]  /*0b80*/  LDG.E.CONSTANT R14, desc[UR12][R14.64] ;  /* 0x0000000c0e0e7981 */ /* 0x000126000c1e9900 */
[----:B------:R-:W-:-:S04]  /*0b90*/  IMAD.WIDE.U32 R20, R11, 0x4, R20 ;  /* 0x000000040b147825 */ /* 0x000fc800078e0014 */
[C---:B------:R-:W-:Y:S02]  /*0ba0*/  IMAD.WIDE.U32 R32, R11.reuse, 0x4, R32 ;  /* 0x000000040b207825 */ /* 0x040fe400078e0020 */
[----:B------:R-:W4:Y:S02]  /*0bb0*/  LDG.E.CONSTANT R20, desc[UR12][R20.64] ;  /* 0x0000000c14147981 */ /* 0x000f24000c1e9900 */
[C---:B------:R-:W-:Y:S02]  /*0bc0*/  IMAD.WIDE.U32 R18, R11.reuse, 0x4, R18 ;  /* 0x000000040b127825 */ /* 0x040fe400078e0012 */
[----:B------:R-:W4:Y:S02]  /*0bd0*/  LDG.E.CONSTANT R32, desc[UR12][R32.64] ;  /* 0x0000000c20207981 */ /* 0x000f24000c1e9900 */
[----:B------:R-:W-:Y:S02]  /*0be0*/  IMAD.WIDE.U32 R28, R11, 0x4, R28 ;  /* 0x000000040b1c7825 */ /* 0x000fe400078e001c */
[----:B------:R-:W4:Y:S04]  /*0bf0*/  LDG.E.CONSTANT R18, desc[UR12][R18.64] ;  /* 0x0000000c12127981 */ /* 0x000f28000c1e9900 */
[----:B------:R-:W4:Y:S01]  /*0c00*/  LDG.E.CONSTANT R28, desc[UR12][R28.64] ;  /* 0x0000000c1c1c7981 */ /* 0x000f22000c1e9900 */
[----:B------:R-:W-:Y:S01]  /*0c10*/  UIADD3 UR6, UPT, UPT, UR6, 0x4, URZ ;  /* 0x0000000406067890 */ /* 0x000fe2000fffe0ff */
[----:B------:R-:W-:Y:S01]  /*0c20*/  FMUL R27, R27, R36 ;  /* 0x000000241b1b7220 */ /* 0x000fe20000400000 */
[----:B------:R-:W-:-:S02]  /*0c30*/  FMUL R13, R34, R13 ;  /* 0x0000000d220d7220 */ /* 0x000fc40000400000 */
[----:B------:R-:W-:Y:S01]  /*0c40*/  UISETP.NE.AND UP1, UPT, UR6, URZ, UPT ;  /* 0x000000ff0600728c */ /* 0x000fe2000bf25270 */
[----:B0-----:R-:W-:Y:S02]  /*0c50*/  MOV R15, UR15 ;  /* 0x0000000f000f7c02 */ /* 0x001fe40008000f00 */
[----:B------:R-:W-:Y:S02]  /*0c60*/  IADD3 R4, PT, PT, R4, 0x4, RZ ;  /* 0x0000000404047810 */ /* 0x000fe40007ffe0ff */
[----:B------:R-:W-:Y:S01]  /*0c70*/  LEA R10, R15, R10, 0x2 ;  /* 0x0000000a0f0a7211 */ /* 0x000fe200078e10ff */
[----:B------:R-:W-:Y:S01]  /*0c80*/  UIADD3 UR10, UPT, UPT, UR10, 0x4, URZ ;  /* 0x000000040a0a7890 */ /* 0x000fe2000fffe0ff */
[----:B---3--:R-:W-:-:S04]  /*0c90*/  SHF.R.U32.HI R24, RZ, R5, R24 ;  /* 0x00000005ff187219 */ /* 0x008fc80000011618 */
[----:B------:R-:W-:-:S04]  /*0ca0*/  LOP3.LUT R24, R24, 0xf, RZ, 0xc0, !PT ;  /* 0x0000000f18187812 */ /* 0x000fc800078ec0ff */
[----:B------:R-:W-:Y:S02]  /*0cb0*/  I2FP.F32.U32 R11, R24 ;  /* 0x00000018000b7245 */ /* 0x000fe40000201000 */
[-C--:B-----5:R-:W-:Y:S02]  /*0cc0*/  SHF.R.U32.HI R25, RZ, R5.reuse, R25 ;  /* 0x00000005ff197219 */ /* 0x0a0fe40000011619 */
[----:B--2---:R-:W-:Y:S02]  /*0cd0*/  SHF.R.U32.HI R22, RZ, R5, R22 ;  /* 0x00000005ff167219 */ /* 0x004fe40000011616 */
[----:B------:R-:W-:Y:S02]  /*0ce0*/  LOP3.LUT R25, R25, 0xf, RZ, 0xc0, !PT ;  /* 0x0000000f19197812 */ /* 0x000fe400078ec0ff */
[----:B------:R-:W-:Y:S01]  /*0cf0*/  LOP3.LUT R22, R22, 0xf, RZ, 0xc0, !PT ;  /* 0x0000000f16167812 */ /* 0x000fe200078ec0ff */
[----:B----4-:R-:W-:-:S04]  /*0d00*/  FADD R11, -R16, R11 ;  /* 0x0000000b100b7221 */ /* 0x010fc80000000100 */
[----:B------:R-:W-:Y:S01]  /*0d10*/  FMUL R11, R12, R11 ;  /* 0x0000000b0c0b7220 */ /* 0x000fe20000400000 */
[----:B------:R-:W-:-:S03]  /*0d20*/  I2FP.F32.U32 R25, R25 ;  /* 0x0000001900197245 */ /* 0x000fc60000201000 */
[----:B------:R-:W-:Y:S01]  /*0d30*/  FFMA R30, R30, R11, R6 ;  /* 0x0000000b1e1e7223 */ /* 0x000fe20000000006 */
[----:B------:R-:W-:-:S03]  /*0d40*/  I2FP.F32.U32 R11, R22 ;  /* 0x00000016000b7245 */ /* 0x000fc60000201000 */
[----:B------:R-:W-:Y:S01]  /*0d50*/  FFMA R3, R3, R27, R30 ;  /* 0x0000001b03037223 */ /* 0x000fe2000000001e */
[----:B------:R-:W-:Y:S01]  /*0d60*/  FADD R25, -R20, R25 ;  /* 0x0000001914197221 */ /* 0x000fe20000000100 */
[----:B------:R-:W-:Y:S02]  /*0d70*/  MOV R6, UR15 ;  /* 0x0000000f00067c02 */ /* 0x000fe40008000f00 */
[----:B------:R-:W-:Y:S01]  /*0d80*/  FFMA R13, R26, R13, R3 ;  /* 0x0000000d1a0d7223 */ /* 0x000fe20000000003 */
[----:B------:R-:W-:Y:S01]  /*0d90*/  FADD R11, -R32, R11 ;  /* 0x0000000b200b7221 */ /* 0x000fe20000000100 */
[----:B------:R-:W-:Y:S01]  /*0da0*/  MOV R16, UR15 ;  /* 0x0000000f00107c02 */ /* 0x000fe20008000f00 */
[C---:B------:R-:W-:Y:S01]  /*0db0*/  FMUL R25, R14.reuse, R25 ;  /* 0x000000190e197220 */ /* 0x040fe20000400000 */
[----:B------:R-:W-:Y:S01]  /*0dc0*/  MOV R3, UR15 ;  /* 0x0000000f00037c02 */ /* 0x000fe20008000f00 */
[----:B------:R-:W-:Y:S01]  /*0dd0*/  FMUL R11, R14, R11 ;  /* 0x0000000b0e0b7220 */ /* 0x000fe20000400000 */
[----:B------:R-:W-:-:S02]  /*0de0*/  IMAD R7, R6, 0x4, R7 ;  /* 0x0000000406077824 */ /* 0x000fc400078e0207 */
[----:B------:R-:W-:Y:S01]  /*0df0*/  LEA R8, R3, R8, 0x2 ;  /* 0x0000000803087211 */ /* 0x000fe200078e10ff */
[----:B------:R-:W-:Y:S02]  /*0e00*/  IMAD R9, R16, 0x4, R9 ;  /* 0x0000000410097824 */ /* 0x000fe400078e0209 */
[----:B------:R-:W-:Y:S01]  /*0e10*/  FFMA R3, R18, R25, R35 ;  /* 0x0000001912037223 */ /* 0x000fe20000000023 */
[----:B------:R-:W-:Y:S01]  /*0e20*/  FFMA R6, R28, R11, R13 ;  /* 0x0000000b1c067223 */ /* 0x000fe2000000000d */
[----:B------:R-:W-:Y:S06]  /*0e30*/  BRA.U UP1, `(.L_x_2) ;  /* 0xfffffff501447547 */ /* 0x000fec000b83ffff */
[----:B------:R-:W0:Y:S02]  /*0e40*/  LDCU UR4, c[0x0][0x3c4] ;  /* 0x00007880ff0477ac */ /* 0x000e240008000800 */
[----:B0-----:R-:W-:-:S12]  /*0e50*/  ULOP3.LUT UR4, UR4, 0xfffffffc, URZ, 0xc0, !UPT ;  /* 0xfffffffc04047892 */ /* 0x001fd8000f8ec0ff */
.L_x_1:
[----:B------:R-:W1:Y:S02]  /*0e60*/  LDCU UR7, c[0x0][0x3c4] ;  /* 0x00007880ff0777ac */ /* 0x000e640008000800 */
[----:B-1----:R-:W-:-:S09]  /*0e70*/  ULOP3.LUT UP0, UR5, UR7, 0x3, URZ, 0xc0, !UPT ;  /* 0x0000000307057892 */ /* 0x002fd2000f80c0ff */
[----:B------:R-:W-:Y:S05]  /*0e80*/  BRA.U !UP0, `(.L_x_0) ;  /* 0x0000000908907547 */ /* 0x000fea000b800000 */
[----:B------:R-:W-:Y:S01]  /*0e90*/  UISETP.NE.AND UP1, UPT, UR5, 0x1, UPT ;  /* 0x000000010500788c */ /* 0x000fe2000bf25270 */
[----:B------:R-:W-:Y:S01]  /*0ea0*/  IMAD R7, R2, UR7, RZ ;  /* 0x0000000702077c24 */ /* 0x000fe2000f8e02ff */
[----:B------:R-:W-:Y:S01]  /*0eb0*/  ULOP3.LUT UR6, UR7, 0x1, URZ, 0xc0, !UPT ;  /* 0x0000000107067892 */ /* 0x000fe2000f8ec0ff */
[----:B------:R-:W-:-:S03]  /*0ec0*/  SHF.R.U32.HI R4, RZ, 0x3, R0 ;  /* 0x00000003ff047819 */ /* 0x000fc60000011600 */
[----:B------:R-:W-:-:S03]  /*0ed0*/  UISETP.NE.U32.AND UP0, UPT, UR6, 0x1, UPT ;  /* 0x000000010600788c */ /* 0x000fc6000bf05070 */
[----:B------:R-:W-:Y:S08]  /*0ee0*/  BRA.U !UP1, `(.L_x_3) ;  /* 0x0000000509947547 */ /* 0x000ff0000b800000 */
[----:B------:R-:W1:Y:S01]  /*0ef0*/  LDCU UR11, c[0x0][0x3cc] ;  /* 0x00007980ff0b77ac */ /* 0x000e620008000800 */
[----:B------:R-:W2:Y:S01]  /*0f00*/  LDC.64 R32, c[0x0][0x388] ;  /* 0x0000e200ff207b82 */ /* 0x000ea20000000a00 */
[----:B------:R-:W-:Y:S01]  /*0f10*/  MOV R31, UR4 ;  /* 0x00000004001f7c02 */ /* 0x000fe20008000f00 */
[----:B------:R-:W-:Y:S01]  /*0f20*/  UMOV UR6, URZ ;  /* 0x000000ff00067c82 */ /* 0x000fe20008000000 */
[----:B------:R-:W-:-:S03]  /*0f30*/  UIADD3 UR10, UPT, UPT, UR4, 0x1, URZ ;  /* 0x00000001040a7890 */ /* 0x000fc6000fffe0ff */
[----:B------:R-:W-:Y:S02]  /*0f40*/  IMAD R31, R31, UR15, R4 ;  /* 0x0000000f1f1f7c24 */ /* 0x000fe4000f8e0204 */
[----:B------:R-:W3:Y:S08]  /*0f50*/  LDC.64 R34, c[0x0][0x3a0] ;  /* 0x0000e800ff227b82 */ /* 0x000ef00000000a00 */
[----:B------:R-:W4:Y:S01]  /*0f60*/  LDC.64 R20, c[0x0][0x398] ;  /* 0x0000e600ff147b82 */ /* 0x000f220000000a00 */
[----:B-1----:R-:W1:Y:S01]  /*0f70*/  I2F.U32.RP R8, UR11 ;  /* 0x0000000b00087d06 */ /* 0x002e620008209000 */
[----:B------:R-:W-:-:S06]  /*0f80*/  UISETP.NE.U32.AND UP1, UPT, UR11, URZ, UPT ;  /* 0x000000ff0b00728c */ /* 0x000fcc000bf25070 */
[----:B------:R-:W5:Y:S01]  /*0f90*/  LDC.64 R18, c[0x0][0x380] ;  /* 0x0000e000ff127b82 */ /* 0x000f620000000a00 */
[----:B-1----:R-:W1:Y:S07]  /*0fa0*/  MUFU.RCP R8, R8 ;  /* 0x0000000800087308 */ /* 0x002e6e0000001000 */
[----:B------:R-:W0:Y:S08]  /*0fb0*/  LDC.64 R14, c[0x0][0x3b0] ;  /* 0x0000ec00ff0e7b82 */ /* 0x000e300000000a00 */
[----:B------:R-:W0:Y:S01]  /*0fc0*/  LDC.64 R16, c[0x0][0x390] ;  /* 0x0000e400ff107b82 */ /* 0x000e220000000a00 */
[----:B-1----:R-:W-:-:S07]  /*0fd0*/  VIADD R9, R8, 0xffffffe ;  /* 0x0ffffffe08097836 */ /* 0x002fce0000000000 */
[----:B------:R-:W1:Y:S01]  /*0fe0*/  LDC.64 R12, c[0x0][0x3a8] ;  /* 0x0000ea00ff0c7b82 */ /* 0x000e620000000a00 */
[----:B------:R-:W2:Y:S02]  /*0ff0*/  F2I.FTZ.U32.TRUNC.NTZ R9, R9 ;  /* 0x0000000900097305 */ /* 0x000ea4000021f000 */
[----:B--2---:R-:W-:Y:S01]  /*1000*/  R2UR UR7, R9 ;  /* 0x00000000090772ca */ /* 0x004fe200000e0000 */
[C---:B------:R-:W-:Y:S01]  /*1010*/  IMAD.WIDE.U32 R8, R31.reuse, 0x4, R32 ;  /* 0x000000041f087825 */ /* 0x040fe200078e0020 */
[----:B------:R-:W-:-:S11]  /*1020*/  IADD3 R11, PT, PT, R31, UR15, RZ ;  /* 0x0000000f1f0b7c10 */ /* 0x000fd6000fffe0ff */
[----:B------:R-:W-:Y:S01]  /*1030*/  UIADD3 UR5, UPT, UPT, URZ, -UR7, URZ ;  /* 0x80000007ff057290 */ /* 0x000fe2000fffe0ff */
[----:B------:R-:W2:Y:S03]  /*1040*/  LDG.E.CONSTANT R8, desc[UR12][R8.64] ;  /* 0x0000000c08087981 */ /* 0x000ea6000c1e9900 */
[----:B------:R-:W-:-:S04]  /*1050*/  UIMAD UR5, UR5, UR11, URZ ;  /* 0x0000000b050572a4 */ /* 0x000fc8000f8e02ff */
[----:B------:R-:W-:-:S07]  /*1060*/  UIMAD.WIDE.U32 UR6, UR7, UR5, UR6 ;  /* 0x00000005070672a5 */ /* 0x000fce000f8e0006 */
[----:B------:R-:W-:Y:S02]  /*1070*/  UMOV UR8, UR7 ;  /* 0x0000000700087c82 */ /* 0x000fe40008000000 */
[----:B------:R-:W-:Y:S02]  /*1080*/  UIMAD.WIDE.U32 UR6, UR8, UR4, URZ ;  /* 0x00000004080672a5 */ /* 0x000fe4000f8e00ff */
[----:B------:R-:W-:Y:S02]  /*1090*/  UIMAD.WIDE.U32 UR8, UR8, UR10, URZ ;  /* 0x0000000a080872a5 */ /* 0x000fe4000f8e00ff */
[----:B------:R-:W-:Y:S02]  /*10a0*/  UIADD3 UR5, UPT, UPT, -UR7, URZ, URZ ;  /* 0x000000ff07057290 */ /* 0x000fe4000fffe1ff */
[----:B------:R-:W-:Y:S02]  /*10b0*/  UIADD3 UR6, UPT, UPT, -UR9, URZ, URZ ;  /* 0x000000ff09067290 */ /* 0x000fe4000fffe1ff */
[----:B------:R-:W-:-:S02]  /*10c0*/  UIMAD UR5, UR11, UR5, UR4 ;  /* 0x000000050b0572a4 */ /* 0x000fc4000f8e0204 */
[----:B------:R-:W-:Y:S02]  /*10d0*/  UIMAD UR10, UR11, UR6, UR10 ;  /* 0x000000060b0a72a4 */ /* 0x000fe4000f8e020a */
[----:B------:R-:W-:Y:S02]  /*10e0*/  UISETP.GE.U32.AND UP4, UPT, UR5, UR11, UPT ;  /* 0x0000000b0500728c */ /* 0x000fe4000bf86070 */
[----:B------:R-:W-:-:S09]  /*10f0*/  UISETP.GE.U32.AND UP2, UPT, UR10, UR11, UPT ;  /* 0x0000000b0a00728c */ /* 0x000fd2000bf46070 */
[----:B------:R-:W-:Y:S02]  /*1100*/  @UP4 UIADD3 UR5, UPT, UPT, UR5, -UR11, URZ ;  /* 0x8000000b05054290 */ /* 0x000fe4000fffe0ff */
[----:B------:R-:W-:Y:S02]  /*1110*/  @UP2 UIADD3 UR10, UPT, UPT, UR10, -UR11, URZ ;  /* 0x8000000b0a0a2290 */ /* 0x000fe4000fffe0ff */
[----:B------:R-:W-:Y:S02]  /*1120*/  UISETP.GE.U32.AND UP3, UPT, UR5, UR11, UPT ;  /* 0x0000000b0500728c */ /* 0x000fe4000bf66070 */
[----:B------:R-:W-:Y:S02]  /*1130*/  @UP4 UIADD3 UR7, UPT, UPT, UR7, 0x1, URZ ;  /* 0x0000000107074890 */ /* 0x000fe4000fffe0ff */
[----:B------:R-:W-:Y:S02]  /*1140*/  UISETP.GE.U32.AND UP4, UPT, UR10, UR11, UPT ;  /* 0x0000000b0a00728c */ /* 0x000fe4000bf86070 */
[----:B------:R-:W-:-:S02]  /*1150*/  ULOP3.LUT UR11, URZ, UR11, URZ, 0x33, !UPT ;  /* 0x0000000bff0b7292 */ /* 0x000fc4000f8e33ff */
[----:B------:R-:W-:-:S03]  /*1160*/  @UP2 UIADD3 UR9, UPT, UPT, UR9, 0x1, URZ ;  /* 0x0000000109092890 */ /* 0x000fc6000fffe0ff */
[----:B------:R-:W-:-:S04]  /*1170*/  @UP3 UIADD3 UR7, UPT, UPT, UR7, 0x1, URZ ;  /* 0x0000000107073890 */ /* 0x000fc8000fffe0ff */
[----:B------:R-:W-:Y:S02]  /*1180*/  USEL UR7, UR11, UR7, !UP1 ;  /* 0x000000070b077287 */ /* 0x000fe4000c800000 */
[----:B------:R-:W-:Y:S01]  /*1190*/  @UP4 UIADD3 UR9, UPT, UPT, UR9, 0x1, URZ ;  /* 0x0000000109094890 */ /* 0x000fe2000fffe0ff */
[----:B---3--:R-:W-:-:S03]  /*11a0*/  IMAD.WIDE.U32 R30, R31, 0x4, R34 ;  /* 0x000000041f1e7825 */ /* 0x008fc600078e0022 */
[----:B------:R-:W-:Y:S01]  /*11b0*/  USEL UR9, UR11, UR9, !UP1 ;  /* 0x000000090b097287 */ /* 0x000fe2000c800000 */
[----:B------:R-:W-:Y:S01]  /*11c0*/  MOV R23, UR7 ;  /* 0x0000000700177c02 */ /* 0x000fe20008000f00 */
[C---:B------:R-:W-:Y:S01]  /*11d0*/  IMAD.WIDE.U32 R32, R11.reuse, 0x4, R32 ;  /* 0x000000040b207825 */ /* 0x040fe200078e0020 */
[----:B------:R-:W3:Y:S03]  /*11e0*/  LDG.E.CONSTANT R28, desc[UR12][R30.64] ;  /* 0x0000000c1e1c7981 */ /* 0x000ee6000c1e9900 */
[----:B------:R-:W-:Y:S01]  /*11f0*/  IMAD.WIDE.U32 R34, R11, 0x4, R34 ;  /* 0x000000040b227825 */ /* 0x000fe200078e0022 */
[----:B------:R-:W-:Y:S01]  /*1200*/  MOV R36, UR9 ;  /* 0x0000000900247c02 */ /* 0x000fe20008000f00 */
[----:B------:R-:W3:Y:S02]  /*1210*/  LDG.E.CONSTANT R10, desc[UR12][R32.64] ;  /* 0x0000000c200a7981 */ /* 0x000ee4000c1e9900 */
[----:B------:R-:W-:-:S02]  /*1220*/  VIADD R29, R7, UR4 ;  /* 0x00000004071d7c36 */ /* 0x000fc40008000000 */
[----:B------:R-:W-:Y:S01]  /*1230*/  IMAD R11, R23, UR14, R0 ;  /* 0x0000000e170b7c24 */ /* 0x000fe2000f8e0200 */
[----:B------:R-:W3:Y:S01]  /*1240*/  LDG.E.CONSTANT R9, desc[UR12][R34.64] ;  /* 0x0000000c22097981 */ /* 0x000ee2000c1e9900 */
[C---:B-----5:R-:W-:Y:S01]  /*1250*/  IMAD.WIDE.U32 R24, R29.reuse, 0x4, R18 ;  /* 0x000000041d187825 */ /* 0x060fe200078e0012 */
[----:B------:R-:W-:-:S03]  /*1260*/  IADD3 R37, PT, PT, R29, 0x1, RZ ;  /* 0x000000011d257810 */ /* 0x000fc60007ffe0ff */
[C---:B----4-:R-:W-:Y:S01]  /*1270*/  IMAD.WIDE.U32 R22, R11.reuse, 0x4, R20 ;  /* 0x000000040b167825 */ /* 0x050fe200078e0014 */
[----:B------:R-:W4:Y:S03]  /*1280*/  LDG.E.CONSTANT R31, desc[UR12][R24.64] ;  /* 0x0000000c181f7981 */ /* 0x000f26000c1e9900 */
[----:B0-----:R-:W-:Y:S01]  /*1290*/  IMAD.WIDE.U32 R26, R11, 0x4, R14 ;  /* 0x000000040b1a7825 */ /* 0x001fe200078e000e */
[----:B------:R0:W5:Y:S03]  /*12a0*/  LDG.E.CONSTANT R30, desc[UR12][R22.64] ;  /* 0x0000000c161e7981 */ /* 0x000166000c1e9900 */
[----:B------:R-:W-:Y:S02]  /*12b0*/  IMAD R29, R36, UR14, R0 ;  /* 0x0000000e241d7c24 */ /* 0x000fe4000f8e0200 */
[----:B------:R-:W4:Y:S02]  /*12c0*/  LDG.E.CONSTANT R26, desc[UR12][R26.64] ;  /* 0x0000000c1a1a7981 */ /* 0x000f24000c1e9900 */
[----:B------:R-:W-:-:S04]  /*12d0*/  IMAD.WIDE.U32 R20, R29, 0x4, R20 ;  /* 0x000000041d147825 */ /* 0x000fc800078e0014 */
[----:B------:R-:W-:Y:S02]  /*12e0*/  IMAD.WIDE.U32 R14, R29, 0x4, R14 ;  /* 0x000000041d0e7825 */ /* 0x000fe400078e000e */
[----:B------:R-:W4:Y:S02]  /*12f0*/  LDG.E.CONSTANT R20, desc[UR12][R20.64] ;  /* 0x0000000c14147981 */ /* 0x000f24000c1e9900 */
[----:B0-----:R-:W-:Y:S02]  /*1300*/  IMAD.WIDE.U32 R22, R37, 0x4, R18 ;  /* 0x0000000425167825 */ /* 0x001fe400078e0012 */
[----:B------:R-:W4:Y:S02]  /*1310*/  LDG.E.CONSTANT R14, desc[UR12][R14.64] ;  /* 0x0000000c0e0e7981 */ /* 0x000f24000c1e9900 */
[----:B------:R-:W-:-:S04]  /*1320*/  IMAD.WIDE.U32 R18, R11, 0x4, R16 ;  /* 0x000000040b127825 */ /* 0x000fc800078e0010 */
[----:B-1----:R-:W-:Y:S02]  /*1330*/  IMAD.WIDE.U32 R24, R11, 0x4, R12 ;  /* 0x000000040b187825 */ /* 0x002fe400078e000c */
[----:B------:R-:W4:Y:S02]  /*1340*/  LDG.E.CONSTANT R11, desc[UR12][R22.64] ;  /* 0x0000000c160b7981 */ /* 0x000f24000c1e9900 */
[C---:B------:R-:W-:Y:S02]  /*1350*/  IMAD.WIDE.U32 R16, R29.reuse, 0x4, R16 ;  /* 0x000000041d107825 */ /* 0x040fe400078e0010 */
[----:B------:R0:W4:Y:S02]  /*1360*/  LDG.E.CONSTANT R18, desc[UR12][R18.64] ;  /* 0x0000000c12127981 */ /* 0x000124000c1e9900 */
[----:B------:R-:W-:Y:S02]  /*1370*/  IMAD.WIDE.U32 R12, R29, 0x4, R12 ;  /* 0x000000041d0c7825 */ /* 0x000fe400078e000c */
[----:B------:R-:W4:Y:S04]  /*1380*/  LDG.E.CONSTANT R25, desc[UR12][R24.64] ;  /* 0x0000000c18197981 */ /* 0x000f28000c1e9900 */
[----:B------:R-:W4:Y:S04]  /*1390*/  LDG.E.CONSTANT R16, desc[UR12][R16.64] ;  /* 0x0000000c10107981 */ /* 0x000f28000c1e9900 */
[----:B------:R-:W4:Y:S01]  /*13a0*/  LDG.E.CONSTANT R12, desc[UR12][R12.64] ;  /* 0x0000000c0c0c7981 */ /* 0x000f22000c1e9900 */
[----:B------:R-:W-:Y:S01]  /*13b0*/  UIADD3 UR4, UPT, UPT, UR4, 0x2, URZ ;  /* 0x0000000204047890 */ /* 0x000fe2000fffe0ff */
[----:B--2---:R-:W-:-:S04]  /*13c0*/  SHF.R.U32.HI R8, RZ, R5, R8 ;  /* 0x00000005ff087219 */ /* 0x004fc80000011608 */
[----:B------:R-:W-:Y:S02]  /*13d0*/  LOP3.LUT R8, R8, 0xf, RZ, 0xc0, !PT ;  /* 0x0000000f08087812 */ /* 0x000fe400078ec0ff */
[----:B---3--:R-:W-:-:S04]  /*13e0*/  SHF.R.U32.HI R28, RZ, R5, R28 ;  /* 0x00000005ff1c7219 */ /* 0x008fc8000001161c */
[----:B------:R-:W-:Y:S02]  /*13f0*/  LOP3.LUT R28, R28, 0xf, RZ, 0xc0, !PT ;  /* 0x0000000f1c1c7812 */ /* 0x000fe400078ec0ff */
[-C--:B------:R-:W-:Y:S02]  /*1400*/  SHF.R.U32.HI R10, RZ, R5.reuse, R10 ;  /* 0x00000005ff0a7219 */ /* 0x080fe4000001160a */
[----:B0-----:R-:W-:Y:S02]  /*1410*/  SHF.R.U32.HI R19, RZ, R5, R9 ;  /* 0x00000005ff137219 */ /* 0x001fe40000011609 */
[----:B------:R-:W-:Y:S02]  /*1420*/  I2FP.F32.U32 R9, R8 ;  /* 0x0000000800097245 */ /* 0x000fe40000201000 */
[----:B------:R-:W-:Y:S02]  /*1430*/  I2FP.F32.U32 R15, R28 ;  /* 0x0000001c000f7245 */ /* 0x000fe40000201000 */
[----:B------:R-:W-:-:S02]  /*1440*/  LOP3.LUT R10, R10, 0xf, RZ, 0xc0, !PT ;  /* 0x0000000f0a0a7812 */ /* 0x000fc400078ec0ff */
[----:B------:R-:W-:Y:S01]  /*1450*/  LOP3.LUT R19, R19, 0xf, RZ, 0xc0, !PT ;  /* 0x0000000f13137812 */ /* 0x000fe200078ec0ff */
[----:B-----5:R-:W-:Y:S01]  /*1460*/  FADD R30, -R30, R9 ;  /* 0x000000091e1e7221 */ /* 0x020fe20000000100 */
[----:B------:R-:W-:Y:S02]  /*1470*/  I2FP.F32.U32 R9, R10 ;  /* 0x0000000a00097245 */ /* 0x000fe40000201000 */
[----:B------:R-:W-:Y:S01]  /*1480*/  I2FP.F32.U32 R19, R19 ;  /* 0x0000001300137245 */ /* 0x000fe20000201000 */
[----:B----4-:R-:W-:Y:S01]  /*1490*/  FADD R26, -R26, R15 ;  /* 0x0000000f1a1a7221 */ /* 0x010fe20000000100 */
[----:B------:R-:W-:-:S03]  /*14a0*/  FMUL R30, R31, R30 ;  /* 0x0000001e1f1e7220 */ /* 0x000fc60000400000 */
[----:B------:R-:W-:Y:S01]  /*14b0*/  FMUL R26, R31, R26 ;  /* 0x0000001a1f1a7220 */ /* 0x000fe20000400000 */
[----:B------:R-:W-:Y:S01]  /*14c0*/  FADD R20, -R20, R9 ;  /* 0x0000000914147221 */ /* 0x000fe20000000100 */
[----:B------:R-:W-:-:S03]  /*14d0*/  FADD R14, -R14, R19 ;  /* 0x000000130e0e7221 */ /* 0x000fc60000000100 */
[C---:B------:R-:W-:Y:S01]  /*14e0*/  FMUL R20, R11.reuse, R20 ;  /* 0x000000140b147220 */ /* 0x040fe20000400000 */
[----:B------:R-:W-:Y:S01]  /*14f0*/  FMUL R14, R11, R14 ;  /* 0x0000000e0b0e7220 */ /* 0x000fe20000400000 */
[----:B------:R-:W-:Y:S01]  /*1500*/  FFMA R3, R18, R30, R3 ;  /* 0x0000001e12037223 */ /* 0x000fe20000000003 */
[----:B------:R-:W-:-:S03]  /*1510*/  FFMA R25, R25, R26, R6 ;  /* 0x0000001a19197223 */ /* 0x000fc60000000006 */
[----:B------:R-:W-:Y:S01]  /*1520*/  FFMA R3, R16, R20, R3 ;  /* 0x0000001410037223 */ /* 0x000fe20000000003 */
[----:B------:R-:W-:-:S07]  /*1530*/  FFMA R6, R12, R14, R25 ;  /* 0x0000000e0c067223 */ /* 0x000fce0000000019 */
.L_x_3:
[----:B------:R-:W-:Y:S05]  /*1540*/  BRA.U UP0, `(.L_x_0) ;  /* 0x0000000100e07547 */ /* 0x000fea000b800000 */
[----:B------:R-:W1:Y:S01]  /*1550*/  LDC R20, c[0x0][0x3cc] ;  /* 0x0000f300ff147b82 */ /* 0x000e620000000800 */
[----:B------:R-:W-:-:S04]  /*1560*/  IMAD.U32 R25, RZ, RZ, UR4 ;  /* 0x00000004ff197e24 */ /* 0x000fc8000f8e00ff */
[----:B------:R-:W-:-:S03]  /*1570*/  IMAD R25, R25, UR15, R4 ;  /* 0x0000000f19197c24 */ /* 0x000fc6000f8e0204 */
[----:B------:R-:W2:Y:S08]  /*1580*/  LDC.64 R18, c[0x0][0x3a0] ;  /* 0x0000e800ff127b82 */ /* 0x000eb00000000a00 */
[----:B------:R-:W3:Y:S01]  /*1590*/  LDC.64 R22, c[0x0][0x388] ;  /* 0x0000e200ff167b82 */ /* 0x000ee20000000a00 */
[----:B-1----:R-:W1:Y:S07]  /*15a0*/  I2F.U32.RP R10, R20 ;  /* 0x00000014000a7306 */ /* 0x002e6e0000209000 */
[----:B------:R-:W4:Y:S01]  /*15b0*/  LDC.64 R16, c[0x0][0x398] ;  /* 0x0000e600ff107b82 */ /* 0x000f220000000a00 */
[----:B------:R-:W-:Y:S01]  /*15c0*/  ISETP.NE.U32.AND P2, PT, R20, RZ, PT ;  /* 0x000000ff1400720c */ /* 0x000fe20003f45070 */
[----:B--2---:R-:W-:-:S06]  /*15d0*/  IMAD.WIDE.U32 R18, R25, 0x4, R18 ;  /* 0x0000000419127825 */ /* 0x004fcc00078e0012 */
[----:B------:R-:W2:Y:S01]  /*15e0*/  LDC.64 R14, c[0x0][0x3b0] ;  /* 0x0000ec00ff0e7b82 */ /* 0x000ea20000000a00 */
[----:B------:R-:W0:Y:S01]  /*15f0*/  LDG.E.CONSTANT R18, desc[UR12][R18.64] ;  /* 0x0000000c12127981 */ /* 0x000e22000c1e9900 */
[----:B-1----:R-:W1:Y:S01]  /*1600*/  MUFU.RCP R10, R10 ;  /* 0x0000000a000a7308 */ /* 0x002e620000001000 */
[----:B---3--:R-:W-:-:S05]  /*1610*/  IMAD.WIDE.U32 R22, R25, 0x4, R22 ;  /* 0x0000000419167825 */ /* 0x008fca00078e0016 */
[----:B------:R-:W3:Y:S01]  /*1620*/  LDC.64 R12, c[0x0][0x380] ;  /* 0x0000e000ff0c7b82 */ /* 0x000ee20000000a00 */
[----:B------:R-:W5:Y:S01]  /*1630*/  LDG.E.CONSTANT R4, desc[UR12][R22.64] ;  /* 0x0000000c16047981 */ /* 0x000f62000c1e9900 */
[----:B-1----:R-:W-:-:S04]  /*1640*/  IADD3 R8, PT, PT, R10, 0xffffffe, RZ ;  /* 0x0ffffffe0a087810 */ /* 0x002fc80007ffe0ff */
[----:B------:R1:W4:Y:S02]  /*1650*/  F2I.FTZ.U32.TRUNC.NTZ R9, R8 ;  /* 0x0000000800097305 */ /* 0x000324000021f000 */
[----:B-1----:R-:W-:Y:S02]  /*1660*/  HFMA2 R8, -RZ, RZ, 0, 0 ;  /* 0x00000000ff087431 */ /* 0x002fe400000001ff */
[----:B----4-:R-:W-:-:S04]  /*1670*/  IMAD.MOV R11, RZ, RZ, -R9 ;  /* 0x000000ffff0b7224 */ /* 0x010fc800078e0a09 */
[----:B------:R-:W-:-:S04]  /*1680*/  IMAD R11, R11, R20, RZ ;  /* 0x000000140b0b7224 */ /* 0x000fc800078e02ff */
[----:B------:R-:W-:-:S06]  /*1690*/  IMAD.HI.U32 R11, R9, R11, R8 ;  /* 0x0000000b090b7227 */ /* 0x000fcc00078e0008 */
[----:B------:R-:W-:Y:S02]  /*16a0*/  IMAD.HI.U32 R21, R11, UR4, RZ ;  /* 0x000000040b157c27 */ /* 0x000fe4000f8e00ff */
[----:B------:R-:W1:Y:S03]  /*16b0*/  LDC.64 R10, c[0x0][0x390] ;  /* 0x0000e400ff0a7b82 */ /* 0x000e660000000a00 */
[----:B------:R-:W-:-:S05]  /*16c0*/  IADD3 R9, PT, PT, -R21, RZ, RZ ;  /* 0x000000ff15097210 */ /* 0x000fca0007ffe1ff */
[----:B------:R-:W-:-:S05]  /*16d0*/  IMAD R9, R20, R9, UR4 ;  /* 0x0000000414097e24 */ /* 0x000fca000f8e0209 */
[----:B------:R-:W-:-:S13]  /*16e0*/  ISETP.GE.U32.AND P0, PT, R9, R20, PT ;  /* 0x000000140900720c */ /* 0x000fda0003f06070 */
[-C--:B------:R-:W-:Y:S02]  /*16f0*/  @P0 IADD3 R9, PT, PT, R9, -R20.reuse, RZ ;  /* 0x8000001409090210 */ /* 0x080fe40007ffe0ff */
[----:B------:R-:W-:Y:S02]  /*1700*/  @P0 IADD3 R21, PT, PT, R21, 0x1, RZ ;  /* 0x0000000115150810 */ /* 0x000fe40007ffe0ff */
[----:B------:R-:W-:Y:S02]  /*1710*/  ISETP.GE.U32.AND P1, PT, R9, R20, PT ;  /* 0x000000140900720c */ /* 0x000fe40003f26070 */
[----:B------:R-:W4:Y:S01]  /*1720*/  LDC.64 R8, c[0x0][0x3a8] ;  /* 0x0000ea00ff087b82 */ /* 0x000f220000000a00 */
[----:B------:R-:W-:-:S10]  /*1730*/  IADD3 R7, PT, PT, R7, UR4, RZ ;  /* 0x0000000407077c10 */ /* 0x000fd4000fffe0ff */
[----:B------:R-:W-:Y:S02]  /*1740*/  @P1 IADD3 R21, PT, PT, R21, 0x1, RZ ;  /* 0x0000000115151810 */ /* 0x000fe40007ffe0ff */
[----:B------:R-:W-:-:S05]  /*1750*/  @!P2 LOP3.LUT R21, RZ, R20, RZ, 0x33, !PT ;  /* 0x00000014ff15a212 */ /* 0x000fca00078e33ff */
[----:B------:R-:W-:-:S04]  /*1760*/  IMAD R21, R21, UR14, R0 ;  /* 0x0000000e15157c24 */ /* 0x000fc8000f8e0200 */
[----:B------:R-:W-:-:S04]  /*1770*/  IMAD.WIDE.U32 R16, R21, 0x4, R16 ;  /* 0x0000000415107825 */ /* 0x000fc800078e0010 */
[----:B--2---:R-:W-:Y:S02]  /*1780*/  IMAD.WIDE.U32 R14, R21, 0x4, R14 ;  /* 0x00000004150e7825 */ /* 0x004fe400078e000e */
[----:B------:R-:W2:Y:S02]  /*1790*/  LDG.E.CONSTANT R16, desc[UR12][R16.64] ;  /* 0x0000000c10107981 */ /* 0x000ea4000c1e9900 */
[----:B---3--:R-:W-:Y:S02]  /*17a0*/  IMAD.WIDE.U32 R12, R7, 0x4, R12 ;  /* 0x00000004070c7825 */ /* 0x008fe400078e000c */
[----:B------:R-:W3:Y:S02]  /*17b0*/  LDG.E.CONSTANT R14, desc[UR12][R14.64] ;  /* 0x0000000c0e0e7981 */ /* 0x000ee4000c1e9900 */
[C---:B-1----:R-:W-:Y:S02]  /*17c0*/  IMAD.WIDE.U32 R10, R21.reuse, 0x4, R10 ;  /* 0x00000004150a7825 */ /* 0x042fe400078e000a */
[----:B------:R-:W3:Y:S02]  /*17d0*/  LDG.E.CONSTANT R12, desc[UR12][R12.64] ;  /* 0x0000000c0c0c7981 */ /* 0x000ee4000c1e9900 */
[----:B----4-:R-:W-:-:S02]  /*17e0*/  IMAD.WIDE.U32 R8, R21, 0x4, R8 ;  /* 0x0000000415087825 */ /* 0x010fc400078e0008 */
[----:B------:R-:W4:Y:S04]  /*17f0*/  LDG.E.CONSTANT R10, desc[UR12][R10.64] ;  /* 0x0000000c0a0a7981 */ /* 0x000f28000c1e9900 */
[----:B------:R-:W4:Y:S01]  /*1800*/  LDG.E.CONSTANT R9, desc[UR12][R8.64] ;  /* 0x0000000c08097981 */ /* 0x000f22000c1e9900 */
[-C--:B0-----:R-:W-:Y:S02]  /*1810*/  SHF.R.U32.HI R18, RZ, R5.reuse, R18 ;  /* 0x00000005ff127219 */ /* 0x081fe40000011612 */
[----:B-----5:R-:W-:Y:S02]  /*1820*/  SHF.R.U32.HI R4, RZ, R5, R4 ;  /* 0x00000005ff047219 */ /* 0x020fe40000011604 */
[----:B------:R-:W-:Y:S02]  /*1830*/  LOP3.LUT R18, R18, 0xf, RZ, 0xc0, !PT ;  /* 0x0000000f12127812 */ /* 0x000fe400078ec0ff */
[----:B------:R-:W-:-:S02]  /*1840*/  LOP3.LUT R4, R4, 0xf, RZ, 0xc0, !PT ;  /* 0x0000000f04047812 */ /* 0x000fc400078ec0ff */
[----:B------:R-:W-:Y:S02]  /*1850*/  I2FP.F32.U32 R7, R18 ;  /* 0x0000001200077245 */ /* 0x000fe40000201000 */
[----:B------:R-:W-:-:S05]  /*1860*/  I2FP.F32.U32 R5, R4 ;  /* 0x0000000400057245 */ /* 0x000fca0000201000 */
[----:B--2---:R-:W-:Y:S01]  /*1870*/  FADD R5, -R16, R5 ;  /* 0x0000000510057221 */ /* 0x004fe20000000100 */
[----:B---3--:R-:W-:-:S03]  /*1880*/  FADD R7, -R14, R7 ;  /* 0x000000070e077221 */ /* 0x008fc60000000100 */
[C---:B------:R-:W-:Y:S01]  /*1890*/  FMUL R5, R12.reuse, R5 ;  /* 0x000000050c057220 */ /* 0x040fe20000400000 */
[----:B------:R-:W-:-:S03]  /*18a0*/  FMUL R7, R12, R7 ;  /* 0x000000070c077220 */ /* 0x000fc60000400000 */
[----:B----4-:R-:W-:Y:S01]  /*18b0*/  FFMA R3, R10, R5, R3 ;  /* 0x000000050a037223 */ /* 0x010fe20000000003 */
[----:B------:R-:W-:-:S07]  /*18c0*/  FFMA R6, R9, R7, R6 ;  /* 0x0000000709067223 */ /* 0x000fce0000000006 */
.L_x_0:
[----:B------:R-:W-:Y:S01]  /*18d0*/  IMAD.MOV.U32 R4, RZ, RZ, 0x3bbb989d ;  /* 0x3bbb989dff047424 */ /* 0x000fe200078e00ff */
[----:B0-----:R-:W-:Y:S01]  /*18e0*/  MOV R5, 0x437c0000 ;  /* 0x437c000000057802 */ /* 0x001fe20000000f00 */
[----:B------:R-:W-:Y:S02]  /*18f0*/  BSSY.RECONVERGENT B0, `(.L_x_4) ;  /* 0x0000014000007945 */ /* 0x000fe40003800200 */
[----:B------:R-:W-:-:S04]  /*1900*/  FFMA.SAT R4, R3, -R4, 0.5 ;  /* 0x3f00000003047423 */ /* 0x000fc80000002804 */
[----:B------:R-:W-:-:S04]  /*1910*/  FFMA.RM R4, R4, R5, 12582913 ;  /* 0x4b40000104047423 */ /* 0x000fc80000004005 */
[C---:B------:R-:W-:Y:S01]  /*1920*/  FADD R8, R4.reuse, -12583039 ;  /* 0xcb40007f04087421 */ /* 0x040fe20000000000 */
[----:B------:R-:W-:-:S03]  /*1930*/  SHF.L.U32 R4, R4, 0x17, RZ ;  /* 0x0000001704047819 */ /* 0x000fc600000006ff */
[----:B------:R-:W-:-:S04]  /*1940*/  FFMA R8, R3, -1.4426950216293334961, -R8 ;  /* 0xbfb8aa3b03087823 */ /* 0x000fc80000000808 */
[----:B------:R-:W-:-:S04]  /*1950*/  FFMA R8, R3, -1.925963033500011079e-08, R8 ;  /* 0xb2a5706003087823 */ /* 0x000fc80000000008 */
[----:B------:R-:W0:Y:S02]  /*1960*/  MUFU.EX2 R5, R8 ;  /* 0x0000000800057308 */ /* 0x000e240000000800 */
[----:B0-----:R-:W-:-:S06]  /*1970*/  FFMA R12, R4, R5, 1 ;  /* 0x3f800000040c7423 */ /* 0x001fcc0000000005 */
[----:B------:R-:W0:Y:S08]  /*1980*/  MUFU.RCP R4, R12 ;  /* 0x0000000c00047308 */ /* 0x000e300000001000 */
[----:B------:R-:W1:Y:S01]  /*1990*/  FCHK P0, R3, R12 ;  /* 0x0000000c03007302 */ /* 0x000e620000000000 */
[----:B0-----:R-:W-:-:S04]  /*19a0*/  FFMA R5, -R12, R4, 1 ;  /* 0x3f8000000c057423 */ /* 0x001fc80000000104 */
[----:B------:R-:W-:-:S04]  /*19b0*/  FFMA R4, R4, R5, R4 ;  /* 0x0000000504047223 */ /* 0x000fc80000000004 */
[----:B------:R-:W-:-:S04]  /*19c0*/  FFMA R5, R4, R3, RZ ;  /* 0x0000000304057223 */ /* 0x000fc800000000ff */
[----:B------:R-:W-:-:S04]  /*19d0*/  FFMA R10, -R12, R5, R3 ;  /* 0x000000050c0a7223 */ /* 0x000fc80000000103 */
[----:B------:R-:W-:Y:S01]  /*19e0*/  FFMA R7, R4, R10, R5 ;  /* 0x0000000a04077223 */ /* 0x000fe20000000005 */
[----:B-1----:R-:W-:Y:S06]  /*19f0*/  @!P0 BRA `(.L_x_5) ;  /* 0x00000000000c8947 */ /* 0x002fec0003800000 */
[----:B------:R-:W-:Y:S02]  /*1a00*/  MOV R4, R3 ;  /* 0x0000000300047202 */ /* 0x000fe40000000f00 */
[----:B------:R-:W-:-:S07]  /*1a10*/  MOV R8, 0x1a30 ;  /* 0x00001a3000087802 */ /* 0x000fce0000000f00 */
[----:B------:R-:W-:Y:S05]  /*1a20*/  CALL.REL.NOINC `($__internal_0_$__cuda_sm3x_div_rn_noftz_f32_slowpath) ;  /* 0x0000000000207944 */ /* 0x000fea0003c00000 */
.L_x_5:
[----:B------:R-:W-:Y:S05]  /*1a30*/  BSYNC.RECONVERGENT B0 ;  /* 0x0000000000007941 */ /* 0x000fea0003800200 */
.L_x_4:
[----:B------:R-:W0:Y:S01]  /*1a40*/  LDC.64 R4, c[0x0][0x3b8] ;  /* 0x0000ee00ff047b82 */ /* 0x000e220000000a00 */
[----:B------:R-:W1:Y:S01]  /*1a50*/  LDCU UR4, c[0x0][0x3c8] ;  /* 0x00007900ff0477ac */ /* 0x000e620008000800 */
[----:B------:R-:W-:Y:S01]  /*1a60*/  FMUL R7, R7, R6 ;  /* 0x0000000607077220 */ /* 0x000fe20000400000 */
[----:B-1----:R-:W-:-:S04]  /*1a70*/  IMAD R3, R2, UR4, R0 ;  /* 0x0000000402037c24 */ /* 0x002fc8000f8e0200 */
[----:B0-----:R-:W-:-:S05]  /*1a80*/  IMAD.WIDE.U32 R2, R3, 0x4, R4 ;  /* 0x0000000403027825 */ /* 0x001fca00078e0004 */
[----:B------:R-:W-:Y:S01]  /*1a90*/  STG.E desc[UR12][R2.64], R7 ;  /* 0x0000000702007986 */ /* 0x000fe2000c10190c */
[----:B------:R-:W-:Y:S05]  /*1aa0*/  EXIT ;  /* 0x000000000000794d */ /* 0x000fea0003800000 */
        .weak           $__internal_0_$__cuda_sm3x_div_rn_noftz_f32_slowpath
        .type           $__internal_0_$__cuda_sm3x_div_rn_noftz_f32_slowpath,@function
        .size           $__internal_0_$__cuda_sm3x_div_rn_noftz_f32_slowpath,(.L_x_18 - $__internal_0_$__cuda_sm3x_div_rn_noftz_f32_slowpath)
$__internal_0_$__cuda_sm3x_div_rn_noftz_f32_slowpath:
[----:B------:R-:W-:Y:S01]  /*1ab0*/  SHF.R.U32.HI R5, RZ, 0x17, R12 ;  /* 0x00000017ff057819 */ /* 0x000fe2000001160c */
[----:B------:R-:W-:Y:S01]  /*1ac0*/  BSSY.RECONVERGENT B1, `(.L_x_6) ;  /* 0x0000064000017945 */ /* 0x000fe20003800200 */
[----:B------:R-:W-:Y:S02]  /*1ad0*/  SHF.R.U32.HI R3, RZ, 0x17, R4 ;  /* 0x00000017ff037819 */ /* 0x000fe40000011604 */
[----:B------:R-:W-:Y:S02]  /*1ae0*/  LOP3.LUT R16, R5, 0xff, RZ, 0xc0, !PT ;  /* 0x000000ff05107812 */ /* 0x000fe400078ec0ff */
[----:B------:R-:W-:Y:S02]  /*1af0*/  LOP3.LUT R11, R3, 0xff, RZ, 0xc0, !PT ;  /* 0x000000ff030b7812 */ /* 0x000fe400078ec0ff */
[----:B------:R-:W-:Y:S01]  /*1b00*/  MOV R5, R12 ;  /* 0x0000000c00057202 */ /* 0x000fe20000000f00 */
[----:B------:R-:W-:Y:S01]  /*1b10*/  VIADD R10, R16, 0xffffffff ;  /* 0xffffffff100a7836 */ /* 0x000fe20000000000 */
[----:B------:R-:W-:-:S04]  /*1b20*/  IADD3 R9, PT, PT, R11, -0x1, RZ ;  /* 0xffffffff0b097810 */ /* 0x000fc80007ffe0ff */
[----:B------:R-:W-:-:S04]  /*1b30*/  ISETP.GT.U32.AND P0, PT, R10, 0xfd, PT ;  /* 0x000000fd0a00780c */ /* 0x000fc80003f04070 */
[----:B------:R-:W-:-:S13]  /*1b40*/  ISETP.GT.U32.OR P0, PT, R9, 0xfd, P0 ;  /* 0x000000fd0900780c */ /* 0x000fda0000704470 */
[----:B------:R-:W-:Y:S01]  /*1b50*/  @!P0 MOV R7, RZ ;  /* 0x000000ff00078202 */ /* 0x000fe20000000f00 */
[----:B------:R-:W-:Y:S06]  /*1b60*/  @!P0 BRA `(.L_x_7) ;  /* 0x0000000000608947 */ /* 0x000fec0003800000 */
[----:B------:R-:W-:Y:S01]  /*1b70*/  FSETP.GTU.FTZ.AND P0, PT, |R4|, +INF , PT ;  /* 0x7f8000000400780b */ /* 0x000fe20003f1c200 */
[----:B------:R-:W-:Y:S01]  /*1b80*/  IMAD.MOV.U32 R3, RZ, RZ, R12 ;  /* 0x000000ffff037224 */ /* 0x000fe200078e000c */
[----:B------:R-:W-:-:S04]  /*1b90*/  FSETP.GTU.FTZ.AND P1, PT, |R12|, +INF , PT ;  /* 0x7f8000000c00780b */ /* 0x000fc80003f3c200 */
[----:B------:R-:W-:-:S13]  /*1ba0*/  PLOP3.LUT P0, PT, P0, P1, PT, 0xf8, 0x8f ;  /* 0x00000000008f781c */ /* 0x000fda0000703f70 */
[----:B------:R-:W-:Y:S05]  /*1bb0*/  @P0 BRA `(.L_x_8) ;  /* 0x00000004004c0947 */ /* 0x000fea0003800000 */
[----:B------:R-:W-:-:S13]  /*1bc0*/  LOP3.LUT P0, RZ, R5, 0x7fffffff, R4, 0xc8, !PT ;  /* 0x7fffffff05ff7812 */ /* 0x000fda000780c804 */
[----:B------:R-:W-:Y:S05]  /*1bd0*/  @!P0 BRA `(.L_x_9) ;  /* 0x00000004003c8947 */ /* 0x000fea0003800000 */
[C---:B------:R-:W-:Y:S02]  /*1be0*/  FSETP.NEU.FTZ.AND P2, PT, |R4|.reuse, +INF , PT ;  /* 0x7f8000000400780b */ /* 0x040fe40003f5d200 */
[----:B------:R-:W-:Y:S02]  /*1bf0*/  FSETP.NEU.FTZ.AND P1, PT, |R3|, +INF , PT ;  /* 0x7f8000000300780b */ /* 0x000fe40003f3d200 */
[----:B------:R-:W-:-:S11]  /*1c00*/  FSETP.NEU.FTZ.AND P0, PT, |R4|, +INF , PT ;  /* 0x7f8000000400780b */ /* 0x000fd60003f1d200 */
[----:B------:R-:W-:Y:S05]  /*1c10*/  @!P1 BRA !P2, `(.L_x_9) ;  /* 0x00000004002c9947 */ /* 0x000fea0005000000 */
[----:B------:R-:W-:-:S04]  /*1c20*/  LOP3.LUT P2, RZ, R4, 0x7fffffff, RZ, 0xc0, !PT ;  /* 0x7fffffff04ff7812 */ /* 0x000fc8000784c0ff */
[----:B------:R-:W-:-:S13]  /*1c30*/  PLOP3.LUT P1, PT, P1, P2, PT, 0x2f, 0xf2 ;  /* 0x0000000000f2781c */ /* 0x000fda0000f24577 */
[----:B------:R-:W-:Y:S05]  /*1c40*/  @P1 BRA `(.L_x_10) ;  /* 0x0000000400181947 */ /* 0x000fea0003800000 */
[----:B------:R-:W-:-:S04]  /*1c50*/  LOP3.LUT P1, RZ, R5, 0x7fffffff, RZ, 0xc0, !PT ;  /* 0x7fffffff05ff7812 */ /* 0x000fc8000782c0ff */
[----:B------:R-:W-:-:S13]  /*1c60*/  PLOP3.LUT P0, PT, P0, P1, PT, 0x2f, 0xf2 ;  /* 0x0000000000f2781c */ /* 0x000fda0000702577 */
[----:B------:R-:W-:Y:S05]  /*1c70*/  @P0 BRA `(.L_x_11) ;  /* 0x0000000400000947 */ /* 0x000fea0003800000 */
[----:B------:R-:W-:Y:S02]  /*1c80*/  ISETP.GE.AND P0, PT, R9, RZ, PT ;  /* 0x000000ff0900720c */ /* 0x000fe40003f06270 */
[----:B------:R-:W-:-:S11]  /*1c90*/  ISETP.GE.AND P1, PT, R10, RZ, PT ;  /* 0x000000ff0a00720c */ /* 0x000fd60003f26270 */
[----:B------:R-:W-:Y:S01]  /*1ca0*/  @P0 MOV R7, RZ ;  /* 0x000000ff00070202 */ /* 0x000fe20000000f00 */
[----:B------:R-:W-:Y:S01]  /*1cb0*/  @!P0 FFMA R4, R4, 1.84467440737095516160e+19, RZ ;  /* 0x5f80000004048823 */ /* 0x000fe200000000ff */
[----:B------:R-:W-:Y:S01]  /*1cc0*/  @!P0 MOV R7, 0xffffffc0 ;  /* 0xffffffc000078802 */ /* 0x000fe20000000f00 */
[----:B------:R-:W-:-:S03]  /*1cd0*/  @!P1 FFMA R5, R3, 1.84467440737095516160e+19, RZ ;  /* 0x5f80000003059823 */ /* 0x000fc600000000ff */
[----:B------:R-:W-:-:S07]  /*1ce0*/  @!P1 IADD3 R7, PT, PT, R7, 0x40, RZ ;  /* 0x0000004007079810 */ /* 0x000fce0007ffe0ff */
.L_x_7:
[----:B------:R-:W-:Y:S01]  /*1cf0*/  LEA R10, R16, 0xc0800000, 0x17 ;  /* 0xc0800000100a7811 */ /* 0x000fe200078eb8ff */
[----:B------:R-:W-:Y:S03]  /*1d00*/  BSSY.RECONVERGENT B2, `(.L_x_12) ;  /* 0x0000036000027945 */ /* 0x000fe60003800200 */
[----:B------:R-:W-:Y:S01]  /*1d10*/  IADD3 R10, PT, PT, -R10, R5, RZ ;  /* 0x000000050a0a7210 */ /* 0x000fe20007ffe1ff */
[----:B------:R-:W-:-:S03]  /*1d20*/  VIADD R5, R11, 0xffffff81 ;  /* 0xffffff810b057836 */ /* 0x000fc60000000000 */
[----:B------:R-:W0:Y:S01]  /*1d30*/  MUFU.RCP R9, R10 ;  /* 0x0000000a00097308 */ /* 0x000e220000001000 */
[----:B------:R-:W-:Y:S01]  /*1d40*/  FADD.FTZ R12, -R10, -RZ ;  /* 0x800000ff0a0c7221 */ /* 0x000fe20000010100 */
[----:B------:R-:W-:-:S03]  /*1d50*/  IMAD R3, R5, -0x800000, R4 ;  /* 0xff80000005037824 */ /* 0x000fc600078e0204 */
[----:B0-----:R-:W-:-:S04]  /*1d60*/  FFMA R14, R9, R12, 1 ;  /* 0x3f800000090e7423 */ /* 0x001fc8000000000c */
[----:B------:R-:W-:-:S04]  /*1d70*/  FFMA R11, R9, R14, R9 ;  /* 0x0000000e090b7223 */ /* 0x000fc80000000009 */
[----:B------:R-:W-:-:S04]  /*1d80*/  FFMA R4, R3, R11, RZ ;  /* 0x0000000b03047223 */ /* 0x000fc800000000ff */
[----:B------:R-:W-:-:S04]  /*1d90*/  FFMA R9, R12, R4, R3 ;  /* 0x000000040c097223 */ /* 0x000fc80000000003 */
[----:B------:R-:W-:Y:S01]  /*1da0*/  FFMA R14, R11, R9, R4 ;  /* 0x000000090b0e7223 */ /* 0x000fe20000000004 */
[----:B------:R-:W-:-:S03]  /*1db0*/  IADD3 R4, PT, PT, R5, 0x7f, -R16 ;  /* 0x0000007f05047810 */ /* 0x000fc60007ffe810 */
[----:B------:R-:W-:Y:S01]  /*1dc0*/  FFMA R13, R12, R14, R3 ;  /* 0x0000000e0c0d7223 */ /* 0x000fe20000000003 */
[----:B------:R-:W-:-:S03]  /*1dd0*/  IADD3 R4, PT, PT, R4, R7, RZ ;  /* 0x0000000704047210 */ /* 0x000fc60007ffe0ff */
[----:B------:R-:W-:-:S05]  /*1de0*/  FFMA R9, R11, R13, R14 ;  /* 0x0000000d0b097223 */ /* 0x000fca000000000e */
[----:B------:R-:W-:-:S04]  /*1df0*/  SHF.R.U32.HI R3, RZ, 0x17, R9 ;  /* 0x00000017ff037819 */ /* 0x000fc80000011609 */
[----:B------:R-:W-:-:S04]  /*1e00*/  LOP3.LUT R3, R3, 0xff, RZ, 0xc0, !PT ;  /* 0x000000ff03037812 */ /* 0x000fc800078ec0ff */
[----:B------:R-:W-:-:S04]  /*1e10*/  IADD3 R7, PT, PT, R3, R4, RZ ;  /* 0x0000000403077210 */ /* 0x000fc80007ffe0ff */
[----:B------:R-:W-:-:S04]  /*1e20*/  IADD3 R3, PT, PT, R7, -0x1, RZ ;  /* 0xffffffff07037810 */ /* 0x000fc80007ffe0ff */
[----:B------:R-:W-:-:S13]  /*1e30*/  ISETP.GE.U32.AND P0, PT, R3, 0xfe, PT ;  /* 0x000000fe0300780c */ /* 0x000fda0003f06070 */
[----:B------:R-:W-:Y:S05]  /*1e40*/  @!P0 BRA `(.L_x_13) ;  /* 0x0000000000808947 */ /* 0x000fea0003800000 */
[----:B------:R-:W-:-:S13]  /*1e50*/  ISETP.GT.AND P0, PT, R7, 0xfe, PT ;  /* 0x000000fe0700780c */ /* 0x000fda0003f04270 */
[----:B------:R-:W-:Y:S05]  /*1e60*/  @P0 BRA `(.L_x_14) ;  /* 0x00000000006c0947 */ /* 0x000fea0003800000 */
[----:B------:R-:W-:-:S13]  /*1e70*/  ISETP.GE.AND P0, PT, R7, 0x1, PT ;  /* 0x000000010700780c */ /* 0x000fda0003f06270 */
[----:B------:R-:W-:Y:S05]  /*1e80*/  @P0 BRA `(.L_x_15) ;  /* 0x0000000000740947 */ /* 0x000fea0003800000 */
[----:B------:R-:W-:Y:S02]  /*1e90*/  ISETP.GE.AND P0, PT, R7, -0x18, PT ;  /* 0xffffffe80700780c */ /* 0x000fe40003f06270 */
[----:B------:R-:W-:-:S11]  /*1ea0*/  LOP3.LUT R9, R9, 0x80000000, RZ, 0xc0, !PT ;  /* 0x8000000009097812 */ /* 0x000fd600078ec0ff */
[----:B------:R-:W-:Y:S05]  /*1eb0*/  @!P0 BRA `(.L_x_15) ;  /* 0x0000000000688947 */ /* 0x000fea0003800000 */
[-CC-:B------:R-:W-:Y:S01]  /*1ec0*/  FFMA.RZ R3, R11, R13.reuse, R14.reuse ;  /* 0x0000000d0b037223 */ /* 0x180fe2000000c00e */
[----:B------:R-:W-:Y:S01]  /*1ed0*/  IADD3 R10, PT, PT, R7, 0x20, RZ ;  /* 0x00000020070a7810 */ /* 0x000fe20007ffe0ff */
[-CC-:B------:R-:W-:Y:S01]  /*1ee0*/  FFMA.RM R4, R11, R13.reuse, R14.reuse ;  /* 0x0000000d0b047223 */ /* 0x180fe2000000400e */
[----:B------:R-:W-:Y:S02]  /*1ef0*/  ISETP.NE.AND P2, PT, R7, RZ, PT ;  /* 0x000000ff0700720c */ /* 0x000fe40003f45270 */
[----:B------:R-:W-:Y:S01]  /*1f00*/  LOP3.LUT R5, R3, 0x7fffff, RZ, 0xc0, !PT ;  /* 0x007fffff03057812 */ /* 0x000fe200078ec0ff */
[----:B------:R-:W-:Y:S01]  /*1f10*/  FFMA.RP R3, R11, R13, R14 ;  /* 0x0000000d0b037223 */ /* 0x000fe2000000800e */
[----:B------:R-:W-:Y:S01]  /*1f20*/  ISETP.NE.AND P1, PT, R7, RZ, PT ;  /* 0x000000ff0700720c */ /* 0x000fe20003f25270 */
[----:B------:R-:W-:Y:S01]  /*1f30*/  IMAD.MOV R7, RZ, RZ, -R7 ;  /* 0x000000ffff077224 */ /* 0x000fe200078e0a07 */
[----:B------:R-:W-:Y:S02]  /*1f40*/  LOP3.LUT R5, R5, 0x800000, RZ, 0xfc, !PT ;  /* 0x0080000005057812 */ /* 0x000fe400078efcff */
[----:B------:R-:W-:-:S02]  /*1f50*/  FSETP.NEU.FTZ.AND P0, PT, R3, R4, PT ;  /* 0x000000040300720b */ /* 0x000fc40003f1d000 */
[----:B------:R-:W-:Y:S02]  /*1f60*/  SHF.L.U32 R10, R5, R10, RZ ;  /* 0x0000000a050a7219 */ /* 0x000fe400000006ff */
[----:B------:R-:W-:Y:S02]  /*1f70*/  SEL R4, R7, RZ, P2 ;  /* 0x000000ff07047207 */ /* 0x000fe40001000000 */
[----:B------:R-:W-:Y:S02]  /*1f80*/  ISETP.NE.AND P1, PT, R10, RZ, P1 ;  /* 0x000000ff0a00720c */ /* 0x000fe40000f25270 */
[----:B------:R-:W-:Y:S02]  /*1f90*/  SHF.R.U32.HI R4, RZ, R4, R5 ;  /* 0x00000004ff047219 */ /* 0x000fe40000011605 */
[----:B------:R-:W-:Y:S02]  /*1fa0*/  PLOP3.LUT P0, PT, P0, P1, PT, 0xf8, 0x8f ;  /* 0x00000000008f781c */ /* 0x000fe40000703f70 */
[----:B------:R-:W-:-:S02]  /*1fb0*/  SHF.R.U32.HI R10, RZ, 0x1, R4 ;  /* 0x00000001ff0a7819 */ /* 0x000fc40000011604 */
[----:B------:R-:W-:-:S04]  /*1fc0*/  SEL R3, RZ, 0x1, !P0 ;  /* 0x00000001ff037807 */ /* 0x000fc80004000000 */
[----:B------:R-:W-:-:S04]  /*1fd0*/  LOP3.LUT R3, R3, 0x1, R10, 0xf8, !PT ;  /* 0x0000000103037812 */ /* 0x000fc800078ef80a */
[----:B------:R-:W-:-:S04]  /*1fe0*/  LOP3.LUT R3, R3, R4, RZ, 0xc0, !PT ;  /* 0x0000000403037212 */ /* 0x000fc800078ec0ff */
[----:B------:R-:W-:-:S04]  /*1ff0*/  IADD3 R10, PT, PT, R10, R3, RZ ;  /* 0x000000030a0a7210 */ /* 0x000fc80007ffe0ff */
[----:B------:R-:W-:Y:S01]  /*2000*/  LOP3.LUT R9, R10, R9, RZ, 0xfc, !PT ;  /* 0x000000090a097212 */ /* 0x000fe200078efcff */
[----:B------:R-:W-:Y:S06]  /*2010*/  BRA `(.L_x_15) ;  /* 0x0000000000107947 */ /* 0x000fec0003800000 */
.L_x_14:
[----:B------:R-:W-:-:S04]  /*2020*/  LOP3.LUT R9, R9, 0x80000000, RZ, 0xc0, !PT ;  /* 0x8000000009097812 */ /* 0x000fc800078ec0ff */
[----:B------:R-:W-:Y:S01]  /*2030*/  LOP3.LUT R9, R9, 0x7f800000, RZ, 0xfc, !PT ;  /* 0x7f80000009097812 */ /* 0x000fe200078efcff */
[----:B------:R-:W-:Y:S06]  /*2040*/  BRA `(.L_x_15) ;  /* 0x0000000000047947 */ /* 0x000fec0003800000 */
.L_x_13:
[----:B------:R-:W-:-:S07]  /*2050*/  LEA R9, R4, R9, 0x17 ;  /* 0x0000000904097211 */ /* 0x000fce00078eb8ff */
.L_x_15:
[----:B------:R-:W-:Y:S05]  /*2060*/  BSYNC.RECONVERGENT B2 ;  /* 0x0000000000027941 */ /* 0x000fea0003800200 */
.L_x_12:
[----:B------:R-:W-:Y:S05]  /*2070*/  BRA `(.L_x_16) ;  /* 0x0000000000207947 */ /* 0x000fea0003800000 */
.L_x_11:
[----:B------:R-:W-:-:S04]  /*2080*/  LOP3.LUT R4, R5, 0x80000000, R4, 0x48, !PT ;  /* 0x8000000005047812 */ /* 0x000fc800078e4804 */
[----:B------:R-:W-:Y:S01]  /*2090*/  LOP3.LUT R9, R4, 0x7f800000, RZ, 0xfc, !PT ;  /* 0x7f80000004097812 */ /* 0x000fe200078efcff */
[----:B------:R-:W-:Y:S06]  /*20a0*/  BRA `(.L_x_16) ;  /* 0x0000000000147947 */ /* 0x000fec0003800000 */
.L_x_10:
[----:B------:R-:W-:Y:S01]  /*20b0*/  LOP3.LUT R9, R5, 0x80000000, R4, 0x48, !PT ;  /* 0x8000000005097812 */ /* 0x000fe200078e4804 */
[----:B------:R-:W-:Y:S06]  /*20c0*/  BRA `(.L_x_16) ;  /* 0x00000000000c7947 */ /* 0x000fec0003800000 */
.L_x_9:
[----:B------:R-:W0:Y:S01]  /*20d0*/  MUFU.RSQ R9, -QNAN ;  /* 0xffc0000000097908 */ /* 0x000e220000001400 */
[----:B------:R-:W-:Y:S05]  /*20e0*/  BRA `(.L_x_16) ;  /* 0x0000000000047947 */ /* 0x000fea0003800000 */
.L_x_8:
[----:B------:R-:W-:-:S07]  /*20f0*/  FADD.FTZ R9, R4, R3 ;  /* 0x0000000304097221 */ /* 0x000fce0000010000 */
.L_x_16:
[----:B------:R-:W-:Y:S05]  /*2100*/  BSYNC.RECONVERGENT B1 ;  /* 0x0000000000017941 */ /* 0x000fea0003800200 */
.L_x_6:
[----:B0-----:R-:W-:Y:S01]  /*2110*/  MOV R7, R9 ;  /* 0x0000000900077202 */ /* 0x001fe20000000f00 */
[----:B------:R-:W-:-:S04]  /*2120*/  HFMA2 R9, -RZ, RZ, 0, 0 ;  /* 0x00000000ff097431 */ /* 0x000fc800000001ff */
[----:B------:R-:W-:Y:S05]  /*2130*/  RET.REL.NODEC R8 `(fused_int4_swiglu_f32) ;  /* 0xffffffdc08b07950 */ /* 0x000fea0003c3ffff */
.L_x_17:
[----:B------:R-:W-:-:S00]  /*2140*/  BRA `(.L_x_17) ;  /* 0xfffffffc00fc7947 */ /* 0x000fc0000383ffff */
[----:B------:R-:W-:-:S00]  /*2150*/  NOP ;  /* 0x0000000000007918 */ /* 0x000fc00000000000 */
        /* <DEDUP_REMOVED lines=10> */
.L_x_18:


//--------------------- .nv.shared.reserved.0     --------------------------
	.section	.nv.shared.reserved.0,"aw",@nobits
	.weak		__nv_reservedSMEM_offset_0_alias
	.size		__nv_reservedSMEM_offset_0_alias, 0, 64
	.other		__nv_reservedSMEM_offset_0_alias,@"STO_CUDA_RESERVED_SHARED STV_DEFAULT"
__nv_reservedSMEM_offset_0_alias:
	.zero		0
	.zero		64


//--------------------- .nv.constant0.fused_int4_swiglu_f32 --------------------------
	.section	.nv.constant0.fused_int4_swiglu_f32,"a",@progbits
	.sectionflags	@""
	.align	4
.nv.constant0.fused_int4_swiglu_f32:
	.zero		976


//--------------------- SYMBOLS --------------------------

	.type		.nv.reservedSmem.offset0,@object
	.size		.nv.reservedSmem.offset0,0x4
